	.headerflags	@"EF_CUDA_TEXMODE_UNIFIED EF_CUDA_64BIT_ADDRESS EF_CUDA_SM89 EF_CUDA_VIRTUAL_SM(EF_CUDA_SM89)"
	.elftype	@"ET_EXEC"


//--------------------- .nv.info                  --------------------------
	.section	.nv.info,"",@"SHT_CUDA_INFO"
	.align	4


	//----- nvinfo : EIATTR_REGCOUNT
	.align		4
        /*0000*/ 	.byte	0x04, 0x2f
        /*0002*/ 	.short	(.L_1 - .L_0)
	.align		4
.L_0:
        /*0004*/ 	.word	index@(triton__0d1d2d3d4d5de)
        /*0008*/ 	.word	0x00000038


	//----- nvinfo : EIATTR_MAX_STACK_SIZE
	.align		4
.L_1:
        /*000c*/ 	.byte	0x04, 0x23
        /*000e*/ 	.short	(.L_3 - .L_2)
	.align		4
.L_2:
        /*0010*/ 	.word	index@(triton__0d1d2d3d4d5de)
        /*0014*/ 	.word	0x00000000


	//----- nvinfo : EIATTR_MIN_STACK_SIZE
	.align		4
.L_3:
        /*0018*/ 	.byte	0x04, 0x12
        /*001a*/ 	.short	(.L_5 - .L_4)
	.align		4
.L_4:
        /*001c*/ 	.word	index@(triton__0d1d2d3d4d5de)
        /*0020*/ 	.word	0x00000000


	//----- nvinfo : EIATTR_FRAME_SIZE
	.align		4
.L_5:
        /*0024*/ 	.byte	0x04, 0x11
        /*0026*/ 	.short	(.L_7 - .L_6)
	.align		4
.L_6:
        /*0028*/ 	.word	index@(triton__0d1d2d3d4d5de)
        /*002c*/ 	.word	0x00000000
.L_7:


//--------------------- .nv.info.triton__0d1d2d3d4d5de --------------------------
	.section	.nv.info.triton__0d1d2d3d4d5de,"",@"SHT_CUDA_INFO"
	.align	4


	//----- nvinfo : EIATTR_CUDA_API_VERSION
	.align		4
        /*0000*/ 	.byte	0x04, 0x37
        /*0002*/ 	.short	(.L_9 - .L_8)
.L_8:
        /*0004*/ 	.word	0x0000007b


	//----- nvinfo : EIATTR_PARAM_CBANK
	.align		4
.L_9:
        /*0008*/ 	.byte	0x04, 0x0a
        /*000a*/ 	.short	(.L_11 - .L_10)
	.align		4
.L_10:
        /*000c*/ 	.word	index@(.nv.constant0.triton__0d1d2d3d4d5de)
        /*0010*/ 	.short	0x0160
        /*0012*/ 	.short	0x002c


	//----- nvinfo : EIATTR_CBANK_PARAM_SIZE
	.align		4
.L_11:
        /*0014*/ 	.byte	0x03, 0x19
        /*0016*/ 	.short	0x002c


	//----- nvinfo : EIATTR_KPARAM_INFO
	.align		4
        /*0018*/ 	.byte	0x04, 0x17
        /*001a*/ 	.short	(.L_13 - .L_12)
.L_12:
        /*001c*/ 	.word	0x00000000
        /*0020*/ 	.short	0x0005
        /*0022*/ 	.short	0x0028
        /*0024*/ 	.byte	0x00, 0xf0, 0x11, 0x00


	//----- nvinfo : EIATTR_KPARAM_INFO
	.align		4
.L_13:
        /*0028*/ 	.byte	0x04, 0x17
        /*002a*/ 	.short	(.L_15 - .L_14)
.L_14:
        /*002c*/ 	.word	0x00000000
        /*0030*/ 	.short	0x0004
        /*0032*/ 	.short	0x0020
        /*0034*/ 	.byte	0x00, 0xf0, 0x21, 0x00


	//----- nvinfo : EIATTR_KPARAM_INFO
	.align		4
.L_15:
        /*0038*/ 	.byte	0x04, 0x17
        /*003a*/ 	.short	(.L_17 - .L_16)
.L_16:
        /*003c*/ 	.word	0x00000000
        /*0040*/ 	.short	0x0003
        /*0042*/ 	.short	0x0018
        /*0044*/ 	.byte	0x00, 0xf0, 0x21, 0x00


	//----- nvinfo : EIATTR_KPARAM_INFO
	.align		4
.L_17:
        /*0048*/ 	.byte	0x04, 0x17
        /*004a*/ 	.short	(.L_19 - .L_18)
.L_18:
        /*004c*/ 	.word	0x00000000
        /*0050*/ 	.short	0x0002
        /*0052*/ 	.short	0x0010
        /*0054*/ 	.byte	0x00, 0xf0, 0x21, 0x00


	//----- nvinfo : EIATTR_KPARAM_INFO
	.align		4
.L_19:
        /*0058*/ 	.byte	0x04, 0x17
        /*005a*/ 	.short	(.L_21 - .L_20)
.L_20:
        /*005c*/ 	.word	0x00000000
        /*0060*/ 	.short	0x0001
        /*0062*/ 	.short	0x0008
        /*0064*/ 	.byte	0x00, 0xf0, 0x21, 0x00


	//----- nvinfo : EIATTR_KPARAM_INFO
	.align		4
.L_21:
        /*0068*/ 	.byte	0x04, 0x17
        /*006a*/ 	.short	(.L_23 - .L_22)
.L_22:
        /*006c*/ 	.word	0x00000000
        /*0070*/ 	.short	0x0000
        /*0072*/ 	.short	0x0000
        /*0074*/ 	.byte	0x00, 0xf0, 0x21, 0x00


	//----- nvinfo : EIATTR_MAXREG_COUNT
	.align		4
.L_23:
        /*0078*/ 	.byte	0x03, 0x1b
        /*007a*/ 	.short	0x00ff


	//----- nvinfo : EIATTR_EXIT_INSTR_OFFSETS
	.align		4
        /*007c*/ 	.byte	0x04, 0x1c
        /*007e*/ 	.short	(.L_25 - .L_24)


	//   ....[0]....
.L_24:
        /*0080*/ 	.word	0x00001d80


	//----- nvinfo : EIATTR_MAX_THREADS
	.align		4
.L_25:
        /*0084*/ 	.byte	0x04, 0x05
        /*0086*/ 	.short	(.L_27 - .L_26)
.L_26:
        /*0088*/ 	.word	0x00000080
        /*008c*/ 	.word	0x00000001
        /*0090*/ 	.word	0x00000001
.L_27:


//--------------------- .nv.rel.action            --------------------------
	.section	.nv.rel.action,"",@"SHT_CUDA_RELOCINFO"
	.align	8
	.sectionentsize	8
        /*0000*/ 	.byte	0x73, 0x00, 0x00, 0x00, 0x00, 0x00, 0x00, 0x00, 0x00, 0x00, 0x00, 0x11, 0x25, 0x00, 0x05, 0x36


//--------------------- .nv.constant0.triton__0d1d2d3d4d5de --------------------------
	.section	.nv.constant0.triton__0d1d2d3d4d5de,"a",@progbits
	.align	4
.nv.constant0.triton__0d1d2d3d4d5de:
	.zero		396


//--------------------- .text.triton__0d1d2d3d4d5de --------------------------
	.section	.text.triton__0d1d2d3d4d5de,"ax",@progbits
	.sectioninfo	@"SHI_REGISTERS=56"
	.align	128
        .global         triton__0d1d2d3d4d5de
        .type           triton__0d1d2d3d4d5de,@function
        .size           triton__0d1d2d3d4d5de,(.L_x_1 - triton__0d1d2d3d4d5de)
        .other          triton__0d1d2d3d4d5de,@"STO_CUDA_ENTRY STV_DEFAULT"
triton__0d1d2d3d4d5de:
.text.triton__0d1d2d3d4d5de:
[----:B------:R-:W-:-:S02]  /*0000*/  IMAD.MOV.U32 R1, RZ, RZ, c[0x0][0x28] ;  /* 0x00000a00ff017624 */ /* 0x000fc400078e00ff */
[----:B------:R-:W0:Y:S01]  /*0010*/  S2R R0, SR_TID.X ;  /* 0x0000000000007919 */ /* 0x000e220000002100 */
[----:B------:R-:W-:Y:S01]  /*0020*/  PRMT R28, RZ, 0x7610, R28 ;  /* 0x00007610ff1c7816 */ /* 0x000fe2000000001c */
[----:B------:R-:W-:Y:S01]  /*0030*/  ULDC.64 UR4, c[0x0][0x118] ;  /* 0x0000460000047ab9 */ /* 0x000fe20000000a00 */
[----:B------:R-:W-:Y:S01]  /*0040*/  PRMT R21, RZ, 0x7610, R21 ;  /* 0x00007610ff157816 */ /* 0x000fe20000000015 */
[----:B------:R-:W1:Y:S01]  /*0050*/  S2R R3, SR_CTAID.X ;  /* 0x0000000000037919 */ /* 0x000e620000002500 */
[----:B------:R-:W-:Y:S02]  /*0060*/  PRMT R27, RZ, 0x7610, R27 ;  /* 0x00007610ff1b7816 */ /* 0x000fe4000000001b */
[----:B------:R-:W-:Y:S01]  /*0070*/  PRMT R26, RZ, 0x7610, R26 ;  /* 0x00007610ff1a7816 */ /* 0x000fe2000000001a */
[----:B0-----:R-:W-:Y:S01]  /*0080*/  IMAD.SHL.U32 R0, R0, 0x8, RZ ;  /* 0x0000000800007824 */ /* 0x001fe200078e00ff */
[----:B-1----:R-:W-:-:S04]  /*0090*/  SHF.R.S32.HI R33, RZ, 0x15, R3 ;  /* 0x00000015ff217819 */ /* 0x002fc80000011403 */
[----:B------:R-:W-:Y:S02]  /*00a0*/  LOP3.LUT R0, R0, 0x3f8, RZ, 0xc0, !PT ;  /* 0x000003f800007812 */ /* 0x000fe400078ec0ff */
[----:B------:R-:W-:-:S03]  /*00b0*/  SGXT R33, R33, 0x1 ;  /* 0x000000012121781a */ /* 0x000fc60000000200 */
[----:B------:R-:W-:-:S05]  /*00c0*/  IMAD R8, R3, 0x400, R0 ;  /* 0x0000040003087824 */ /* 0x000fca00078e0200 */
[----:B------:R-:W-:Y:S02]  /*00d0*/  SHF.R.S32.HI R7, RZ, 0x1f, R8 ;  /* 0x0000001fff077819 */ /* 0x000fe40000011408 */
[-C--:B------:R-:W-:Y:S02]  /*00e0*/  LEA.HI R2, R33, R8.reuse, RZ, 0x8 ;  /* 0x0000000821027211 */ /* 0x080fe400078f40ff */
[----:B------:R-:W-:Y:S02]  /*00f0*/  LEA.HI R7, R7, R8, RZ, 0x15 ;  /* 0x0000000807077211 */ /* 0x000fe400078fa8ff */
[--C-:B------:R-:W-:Y:S02]  /*0100*/  SHF.R.S32.HI R0, RZ, 0x8, R2.reuse ;  /* 0x00000008ff007819 */ /* 0x100fe40000011402 */
[----:B------:R-:W-:Y:S02]  /*0110*/  SHF.R.S32.HI R4, RZ, 0x15, R7 ;  /* 0x00000015ff047819 */ /* 0x000fe40000011407 */
[----:B------:R-:W-:-:S02]  /*0120*/  SHF.R.S32.HI R3, RZ, 0x1f, R2 ;  /* 0x0000001fff037819 */ /* 0x000fc40000011402 */
[----:B------:R-:W-:Y:S02]  /*0130*/  LOP3.LUT R5, R4, 0xffff, RZ, 0xc0, !PT ;  /* 0x0000ffff04057812 */ /* 0x000fe400078ec0ff */
[----:B------:R-:W-:Y:S02]  /*0140*/  LEA.HI R3, R3, R0, RZ, 0xd ;  /* 0x0000000003037211 */ /* 0x000fe400078f68ff */
[----:B------:R-:W-:Y:S02]  /*0150*/  LEA.HI R5, R5, R4, RZ, 0x11 ;  /* 0x0000000405057211 */ /* 0x000fe400078f88ff */
[----:B------:R-:W-:Y:S02]  /*0160*/  LOP3.LUT R3, R3, 0x7e000, RZ, 0xc0, !PT ;  /* 0x0007e00003037812 */ /* 0x000fe400078ec0ff */
[----:B------:R-:W-:Y:S02]  /*0170*/  LOP3.LUT R5, R5, 0xfffe, RZ, 0xc0, !PT ;  /* 0x0000fffe05057812 */ /* 0x000fe400078ec0ff */
[----:B------:R-:W-:Y:S01]  /*0180*/  IADD3 R14, R8, 0x1, RZ ;  /* 0x00000001080e7810 */ /* 0x000fe20007ffe0ff */
[----:B------:R-:W-:Y:S01]  /*0190*/  IMAD.IADD R3, R0, 0x1, -R3 ;  /* 0x0000000100037824 */ /* 0x000fe200078e0a03 */
[----:B------:R-:W-:Y:S01]  /*01a0*/  LOP3.LUT R29, R2, 0xffffff00, RZ, 0xc0, !PT ;  /* 0xffffff00021d7812 */ /* 0x000fe200078ec0ff */
[----:B------:R-:W-:Y:S01]  /*01b0*/  IMAD.MOV R9, RZ, RZ, -R5 ;  /* 0x000000ffff097224 */ /* 0x000fe200078e0a05 */
[----:B------:R-:W-:-:S02]  /*01c0*/  LEA.HI R5, R33, R8, RZ, 0x16 ;  /* 0x0000000821057211 */ /* 0x000fc400078fb0ff */
[----:B------:R-:W-:Y:S01]  /*01d0*/  LEA.HI R0, R33, R14, RZ, 0x8 ;  /* 0x0000000e21007211 */ /* 0x000fe200078f40ff */
[----:B------:R-:W-:Y:S01]  /*01e0*/  IMAD.IADD R29, R8, 0x1, -R29 ;  /* 0x00000001081d7824 */ /* 0x000fe200078e0a1d */
[----:B------:R-:W-:Y:S02]  /*01f0*/  PRMT R9, R9, 0x7710, RZ ;  /* 0x0000771009097816 */ /* 0x000fe400000000ff */
[----:B------:R-:W-:-:S03]  /*0200*/  SHF.R.S32.HI R6, RZ, 0x16, R5 ;  /* 0x00000016ff067819 */ /* 0x000fc60000011405 */
[----:B------:R-:W-:Y:S02]  /*0210*/  IMAD.IADD R4, R4, 0x1, R9 ;  /* 0x0000000104047824 */ /* 0x000fe400078e0209 */
[----:B------:R-:W-:Y:S01]  /*0220*/  IMAD R6, R3, 0x8, R6 ;  /* 0x0000000803067824 */ /* 0x000fe200078e0206 */
[----:B------:R-:W-:Y:S02]  /*0230*/  LOP3.LUT R3, R0, 0xffffff00, RZ, 0xc0, !PT ;  /* 0xffffff0000037812 */ /* 0x000fe400078ec0ff */
[----:B------:R-:W-:Y:S01]  /*0240*/  PRMT R31, R4, 0x9910, RZ ;  /* 0x00009910041f7816 */ /* 0x000fe200000000ff */
[----:B------:R-:W-:Y:S02]  /*0250*/  IMAD.SHL.U32 R24, R6, 0x400, RZ ;  /* 0x0000040006187824 */ /* 0x000fe400078e00ff */
[----:B------:R-:W-:Y:S02]  /*0260*/  IMAD.IADD R40, R14, 0x1, -R3 ;  /* 0x000000010e287824 */ /* 0x000fe400078e0a03 */
[----:B------:R-:W-:Y:S01]  /*0270*/  IMAD.SHL.U32 R31, R31, 0x100, RZ ;  /* 0x000001001f1f7824 */ /* 0x000fe200078e00ff */
[----:B------:R-:W-:-:S02]  /*0280*/  SHF.R.S32.HI R48, RZ, 0x1f, R24 ;  /* 0x0000001fff307819 */ /* 0x000fc40000011418 */
[CC--:B------:R-:W-:Y:S02]  /*0290*/  IADD3 R16, P0, R29.reuse, R24.reuse, RZ ;  /* 0x000000181d107210 */ /* 0x0c0fe40007f1e0ff */
[C---:B------:R-:W-:Y:S02]  /*02a0*/  IADD3 R2, P1, R40.reuse, R24, RZ ;  /* 0x0000001828027210 */ /* 0x040fe40007f3e0ff */
[----:B------:R-:W-:Y:S02]  /*02b0*/  LEA.HI.X.SX32 R11, R29, R48, 0x1, P0 ;  /* 0x000000301d0b7211 */ /* 0x000fe400000f0eff */
[----:B------:R-:W-:Y:S02]  /*02c0*/  SHF.R.S32.HI R10, RZ, 0x1f, R31 ;  /* 0x0000001fff0a7819 */ /* 0x000fe4000001141f */
[----:B------:R-:W-:Y:S02]  /*02d0*/  IADD3 R5, P0, R31, R16, RZ ;  /* 0x000000101f057210 */ /* 0x000fe40007f1e0ff */
[----:B------:R-:W-:-:S02]  /*02e0*/  LEA.HI.X.SX32 R9, R40, R48, 0x1, P1 ;  /* 0x0000003028097211 */ /* 0x000fc400008f0eff */
[----:B------:R-:W-:Y:S01]  /*02f0*/  IADD3 R0, P1, R31, R2, RZ ;  /* 0x000000021f007210 */ /* 0x000fe20007f3e0ff */
[----:B------:R-:W-:Y:S01]  /*0300*/  IMAD.X R6, R10, 0x1, R11, P0 ;  /* 0x000000010a067824 */ /* 0x000fe200000e060b */
[----:B------:R-:W-:Y:S02]  /*0310*/  LEA R18, P0, R5, c[0x0][0x160], 0x1 ;  /* 0x0000580005127a11 */ /* 0x000fe400078008ff */
[----:B------:R-:W-:Y:S01]  /*0320*/  LEA R4, P2, R0, c[0x0][0x160], 0x1 ;  /* 0x0000580000047a11 */ /* 0x000fe200078408ff */
[----:B------:R-:W-:Y:S01]  /*0330*/  IMAD.X R3, R10, 0x1, R9, P1 ;  /* 0x000000010a037824 */ /* 0x000fe200008e0609 */
[----:B------:R-:W-:Y:S02]  /*0340*/  ISETP.GE.AND P1, PT, R29, 0x80, PT ;  /* 0x000000801d00780c */ /* 0x000fe40003f26270 */
[----:B------:R-:W-:Y:S02]  /*0350*/  LEA.HI.X R19, R5, c[0x0][0x164], R6, 0x1, P0 ;  /* 0x0000590005137a11 */ /* 0x000fe400000f0c06 */
[----:B------:R-:W-:-:S02]  /*0360*/  LEA.HI.X R5, R0, c[0x0][0x164], R3, 0x1, P2 ;  /* 0x0000590000057a11 */ /* 0x000fc400010f0c03 */
[----:B------:R-:W-:Y:S02]  /*0370*/  ISETP.GT.AND P2, PT, R29, 0x7f, PT ;  /* 0x0000007f1d00780c */ /* 0x000fe40003f44270 */
[----:B------:R-:W-:Y:S02]  /*0380*/  LEA R12, P3, R16, c[0x0][0x160], 0x1 ;  /* 0x00005800100c7a11 */ /* 0x000fe400078608ff */
[----:B------:R-:W-:Y:S02]  /*0390*/  ISETP.GE.AND P0, PT, R40, 0x80, PT ;  /* 0x000000802800780c */ /* 0x000fe40003f06270 */
[----:B------:R-:W-:Y:S01]  /*03a0*/  LEA.HI.X R13, R16, c[0x0][0x164], R11, 0x1, P3 ;  /* 0x00005900100d7a11 */ /* 0x000fe200018f0c0b */
[----:B------:R0:W2:Y:S01]  /*03b0*/  @!P1 LDG.E.U16 R21, [R18.64+0x100] ;  /* 0x0001000412159981 */ /* 0x0000a2000c1e1500 */
[----:B------:R-:W-:Y:S02]  /*03c0*/  ISETP.GT.AND P6, PT, R40, 0x7f, PT ;  /* 0x0000007f2800780c */ /* 0x000fe40003fc4270 */
[----:B------:R-:W-:Y:S01]  /*03d0*/  PRMT R6, RZ, 0x7610, R6 ;  /* 0x00007610ff067816 */ /* 0x000fe20000000006 */
[----:B------:R-:W3:Y:S04]  /*03e0*/  @!P1 LDG.E.U16 R28, [R12.64+0x500] ;  /* 0x000500040c1c9981 */ /* 0x000ee8000c1e1500 */
[----:B------:R0:W4:Y:S01]  /*03f0*/  @P2 LDG.E.U16 R27, [R18.64+-0x100] ;  /* 0xffff0004121b2981 */ /* 0x000122000c1e1500 */
[----:B------:R-:W-:-:S03]  /*0400*/  PRMT R3, RZ, 0x7610, R3 ;  /* 0x00007610ff037816 */ /* 0x000fc60000000003 */
[----:B------:R-:W5:Y:S04]  /*0410*/  @P2 LDG.E.U16 R26, [R12.64+0x300] ;  /* 0x000300040c1a2981 */ /* 0x000f68000c1e1500 */
[----:B------:R1:W5:Y:S01]  /*0420*/  @!P0 LDG.E.U16 R6, [R4.64+0x100] ;  /* 0x0001000404068981 */ /* 0x000362000c1e1500 */
[----:B------:R-:W-:-:S03]  /*0430*/  LEA R16, P3, R2, c[0x0][0x160], 0x1 ;  /* 0x0000580002107a11 */ /* 0x000fc600078608ff */
[----:B------:R1:W5:Y:S01]  /*0440*/  @P6 LDG.E.U16 R3, [R4.64+-0x100] ;  /* 0xffff000404036981 */ /* 0x000362000c1e1500 */
[----:B------:R-:W-:Y:S02]  /*0450*/  PRMT R15, RZ, 0x7610, R15 ;  /* 0x00007610ff0f7816 */ /* 0x000fe4000000000f */
[----:B------:R-:W-:Y:S02]  /*0460*/  PRMT R11, RZ, 0x7610, R11 ;  /* 0x00007610ff0b7816 */ /* 0x000fe4000000000b */
[----:B------:R-:W-:-:S05]  /*0470*/  LEA.HI.X R17, R2, c[0x0][0x164], R9, 0x1, P3 ;  /* 0x0000590002117a11 */ /* 0x000fca00018f0c09 */
[----:B------:R0:W5:Y:S04]  /*0480*/  @!P0 LDG.E.U16 R15, [R16.64+0x500] ;  /* 0x00050004100f8981 */ /* 0x000168000c1e1500 */
[----:B------:R0:W5:Y:S01]  /*0490*/  @P6 LDG.E.U16 R11, [R16.64+0x300] ;  /* 0x00030004100b6981 */ /* 0x000162000c1e1500 */
[----:B------:R-:W-:-:S04]  /*04a0*/  IADD3 R30, R8, 0x2, RZ ;  /* 0x00000002081e7810 */ /* 0x000fc80007ffe0ff */
[----:B------:R-:W-:-:S04]  /*04b0*/  LEA.HI R0, R33, R30, RZ, 0x8 ;  /* 0x0000001e21007211 */ /* 0x000fc800078f40ff */
[----:B------:R-:W-:Y:S01]  /*04c0*/  LOP3.LUT R25, R0, 0xffffff00, RZ, 0xc0, !PT ;  /* 0xffffff0000197812 */ /* 0x000fe200078ec0ff */
[----:B0-----:R0:W5:Y:S04]  /*04d0*/  LDG.E.U16 R16, [R16.64+0x400] ;  /* 0x0004000410107981 */ /* 0x001168000c1e1500 */
[----:B------:R-:W-:-:S05]  /*04e0*/  IMAD.IADD R25, R30, 0x1, -R25 ;  /* 0x000000011e197824 */ /* 0x000fca00078e0a19 */
[----:B------:R-:W-:-:S04]  /*04f0*/  IADD3 R2, P3, R25, R24, RZ ;  /* 0x0000001819027210 */ /* 0x000fc80007f7e0ff */
[----:B------:R-:W-:Y:S02]  /*0500*/  LEA.HI.X.SX32 R9, R25, R48, 0x1, P3 ;  /* 0x0000003019097211 */ /* 0x000fe400018f0eff */
[----:B------:R-:W-:-:S05]  /*0510*/  IADD3 R0, P5, R31, R2, RZ ;  /* 0x000000021f007210 */ /* 0x000fca0007fbe0ff */
[----:B-1----:R-:W-:Y:S01]  /*0520*/  IMAD.X R5, R10, 0x1, R9, P5 ;  /* 0x000000010a057824 */ /* 0x002fe200028e0609 */
[C---:B------:R-:W-:Y:S02]  /*0530*/  LEA R4, P5, R0.reuse, c[0x0][0x160], 0x1 ;  /* 0x0000580000047a11 */ /* 0x040fe400078a08ff */
[C---:B------:R-:W-:Y:S02]  /*0540*/  ISETP.GE.AND P4, PT, R25.reuse, 0x80, PT ;  /* 0x000000801900780c */ /* 0x040fe40003f86270 */
[----:B------:R-:W-:Y:S02]  /*0550*/  LEA.HI.X R5, R0, c[0x0][0x164], R5, 0x1, P5 ;  /* 0x0000590000057a11 */ /* 0x000fe400028f0c05 */
[----:B------:R-:W-:Y:S02]  /*0560*/  ISETP.GT.AND P5, PT, R25, 0x7f, PT ;  /* 0x0000007f1900780c */ /* 0x000fe40003fa4270 */
[----:B------:R-:W-:Y:S02]  /*0570*/  LEA R22, P3, R2, c[0x0][0x160], 0x1 ;  /* 0x0000580002167a11 */ /* 0x000fe400078608ff */
[----:B------:R-:W-:-:S02]  /*0580*/  PRMT R34, RZ, 0x7610, R34 ;  /* 0x00007610ff227816 */ /* 0x000fc40000000022 */
[----:B------:R-:W-:Y:S02]  /*0590*/  LEA.HI.X R23, R2, c[0x0][0x164], R9, 0x1, P3 ;  /* 0x0000590002177a11 */ /* 0x000fe400018f0c09 */
[----:B------:R-:W-:Y:S02]  /*05a0*/  PRMT R45, RZ, 0x7610, R45 ;  /* 0x00007610ff2d7816 */ /* 0x000fe4000000002d */
[----:B------:R-:W-:Y:S01]  /*05b0*/  PRMT R2, RZ, 0x7610, R2 ;  /* 0x00007610ff027816 */ /* 0x000fe20000000002 */
[----:B------:R-:W5:Y:S01]  /*05c0*/  @!P4 LDG.E.U16 R34, [R22.64+0x500] ;  /* 0x000500041622c981 */ /* 0x000f62000c1e1500 */
[----:B------:R-:W-:-:S03]  /*05d0*/  PRMT R9, RZ, 0x7610, R9 ;  /* 0x00007610ff097816 */ /* 0x000fc60000000009 */
[----:B------:R1:W5:Y:S04]  /*05e0*/  @!P4 LDG.E.U16 R45, [R4.64+0x100] ;  /* 0x00010004042dc981 */ /* 0x000368000c1e1500 */
[----:B------:R1:W5:Y:S04]  /*05f0*/  @P5 LDG.E.U16 R2, [R4.64+-0x100] ;  /* 0xffff000404025981 */ /* 0x000368000c1e1500 */
[----:B------:R-:W5:Y:S01]  /*0600*/  @P5 LDG.E.U16 R9, [R22.64+0x300] ;  /* 0x0003000416095981 */ /* 0x000f62000c1e1500 */
[----:B------:R-:W-:-:S04]  /*0610*/  IADD3 R0, R8, 0x3, RZ ;  /* 0x0000000308007810 */ /* 0x000fc80007ffe0ff */
[----:B------:R-:W-:-:S04]  /*0620*/  LEA.HI R18, R33, R0, RZ, 0x8 ;  /* 0x0000000021127211 */ /* 0x000fc800078f40ff */
[----:B------:R-:W-:-:S05]  /*0630*/  LOP3.LUT R19, R18, 0xffffff00, RZ, 0xc0, !PT ;  /* 0xffffff0012137812 */ /* 0x000fca00078ec0ff */
[----:B------:R-:W-:-:S05]  /*0640*/  IMAD.IADD R36, R0, 0x1, -R19 ;  /* 0x0000000100247824 */ /* 0x000fca00078e0a13 */
[----:B------:R-:W-:-:S04]  /*0650*/  IADD3 R32, P3, R36, R24, RZ ;  /* 0x0000001824207210 */ /* 0x000fc80007f7e0ff */
[----:B------:R-:W-:Y:S02]  /*0660*/  LEA.HI.X.SX32 R35, R36, R48, 0x1, P3 ;  /* 0x0000003024237211 */ /* 0x000fe400018f0eff */
[----:B------:R-:W-:-:S05]  /*0670*/  IADD3 R19, P3, R31, R32, RZ ;  /* 0x000000201f137210 */ /* 0x000fca0007f7e0ff */
[----:B------:R-:W-:Y:S01]  /*0680*/  IMAD.X R20, R10, 0x1, R35, P3 ;  /* 0x000000010a147824 */ /* 0x000fe200018e0623 */
[----:B------:R-:W-:-:S04]  /*0690*/  LEA R18, P3, R19, c[0x0][0x160], 0x1 ;  /* 0x0000580013127a11 */ /* 0x000fc800078608ff */
[----:B------:R-:W-:Y:S02]  /*06a0*/  LEA.HI.X R19, R19, c[0x0][0x164], R20, 0x1, P3 ;  /* 0x0000590013137a11 */ /* 0x000fe400018f0c14 */
[----:B------:R-:W-:Y:S02]  /*06b0*/  LEA R20, P3, R32, c[0x0][0x160], 0x1 ;  /* 0x0000580020147a11 */ /* 0x000fe400078608ff */
[----:B------:R-:W-:-:S04]  /*06c0*/  IADD3 R42, R8, 0x4, RZ ;  /* 0x00000004082a7810 */ /* 0x000fc80007ffe0ff */
[----:B-1----:R-:W-:Y:S02]  /*06d0*/  LEA.HI R4, R33, R42, RZ, 0x8 ;  /* 0x0000002a21047211 */ /* 0x002fe400078f40ff */
[----:B------:R-:W-:Y:S02]  /*06e0*/  PRMT R44, RZ, 0x7610, R44 ;  /* 0x00007610ff2c7816 */ /* 0x000fe4000000002c */
[----:B------:R-:W-:Y:S02]  /*06f0*/  PRMT R41, RZ, 0x7610, R41 ;  /* 0x00007610ff297816 */ /* 0x000fe40000000029 */
[----:B------:R-:W-:Y:S02]  /*0700*/  PRMT R39, RZ, 0x7610, R39 ;  /* 0x00007610ff277816 */ /* 0x000fe40000000027 */
[----:B------:R-:W-:Y:S02]  /*0710*/  PRMT R38, RZ, 0x7610, R38 ;  /* 0x00007610ff267816 */ /* 0x000fe40000000026 */
[----:B--2---:R-:W-:-:S02]  /*0720*/  SEL R37, R21, RZ, !P1 ;  /* 0x000000ff15257207 */ /* 0x004fc40004800000 */
[----:B---3--:R-:W-:Y:S02]  /*0730*/  SEL R28, R28, RZ, !P1 ;  /* 0x000000ff1c1c7207 */ /* 0x008fe40004800000 */
[----:B------:R-:W-:Y:S02]  /*0740*/  LEA.HI.X R21, R32, c[0x0][0x164], R35, 0x1, P3 ;  /* 0x0000590020157a11 */ /* 0x000fe400018f0c23 */
[----:B----4-:R-:W-:Y:S01]  /*0750*/  SEL R5, R27, RZ, P2 ;  /* 0x000000ff1b057207 */ /* 0x010fe20001000000 */
[----:B------:R-:W-:Y:S01]  /*0760*/  IMAD.U32 R37, R37, 0x10000, RZ ;  /* 0x0001000025257824 */ /* 0x000fe200078e00ff */
[----:B-----5:R-:W-:Y:S01]  /*0770*/  SEL R32, R26, RZ, P2 ;  /* 0x000000ff1a207207 */ /* 0x020fe20001000000 */
[----:B------:R-:W-:Y:S02]  /*0780*/  IMAD.U32 R26, R28, 0x10000, RZ ;  /* 0x000100001c1a7824 */ /* 0x000fe400078e00ff */
[----:B------:R-:W-:Y:S01]  /*0790*/  IMAD.U32 R5, R5, 0x10000, RZ ;  /* 0x0001000005057824 */ /* 0x000fe200078e00ff */
[----:B------:R-:W-:Y:S01]  /*07a0*/  SEL R28, R6, RZ, !P0 ;  /* 0x000000ff061c7207 */ /* 0x000fe20004000000 */
[----:B------:R-:W-:Y:S01]  /*07b0*/  FADD R6, RZ, -R26 ;  /* 0x8000001aff067221 */ /* 0x000fe20000000000 */
[----:B------:R-:W-:-:S02]  /*07c0*/  FADD R37, RZ, -R37 ;  /* 0x80000025ff257221 */ /* 0x000fc40000000000 */
[----:B------:R-:W-:Y:S01]  /*07d0*/  @P1 FSEL R37, R5, RZ, P2 ;  /* 0x000000ff05251208 */ /* 0x000fe20001000000 */
[----:B------:R-:W-:Y:S01]  /*07e0*/  IMAD.U32 R26, R28, 0x10000, RZ ;  /* 0x000100001c1a7824 */ /* 0x000fe200078e00ff */
[----:B------:R-:W-:Y:S02]  /*07f0*/  SEL R28, R3, RZ, P6 ;  /* 0x000000ff031c7207 */ /* 0x000fe40003000000 */
[----:B------:R-:W-:Y:S01]  /*0800*/  LOP3.LUT R5, R4, 0xffffff00, RZ, 0xc0, !PT ;  /* 0xffffff0004057812 */ /* 0x000fe200078ec0ff */
[----:B------:R-:W-:Y:S02]  /*0810*/  IMAD.U32 R27, R32, 0x10000, RZ ;  /* 0x00010000201b7824 */ /* 0x000fe400078e00ff */
[----:B------:R-:W-:Y:S02]  /*0820*/  IMAD.U32 R4, R28, 0x10000, RZ ;  /* 0x000100001c047824 */ /* 0x000fe400078e00ff */
[----:B------:R-:W-:Y:S01]  /*0830*/  IMAD.IADD R28, R42, 0x1, -R5 ;  /* 0x000000012a1c7824 */ /* 0x000fe200078e0a05 */
[----:B------:R-:W-:Y:S01]  /*0840*/  FADD R3, RZ, -R26 ;  /* 0x8000001aff037221 */ /* 0x000fe20000000000 */
[----:B------:R-:W-:-:S02]  /*0850*/  @P1 FSEL R6, R27, RZ, P2 ;  /* 0x000000ff1b061208 */ /* 0x000fc40001000000 */
[----:B------:R-:W-:Y:S02]  /*0860*/  @P0 FSEL R3, R4, RZ, P6 ;  /* 0x000000ff04030208 */ /* 0x000fe40003000000 */
[C---:B------:R-:W-:Y:S02]  /*0870*/  ISETP.GE.AND P1, PT, R36.reuse, 0x80, PT ;  /* 0x000000802400780c */ /* 0x040fe40003f26270 */
[----:B------:R-:W-:Y:S02]  /*0880*/  SEL R15, R15, RZ, !P0 ;  /* 0x000000ff0f0f7207 */ /* 0x000fe40004000000 */
[----:B------:R-:W-:Y:S02]  /*0890*/  ISETP.GT.AND P2, PT, R36, 0x7f, PT ;  /* 0x0000007f2400780c */ /* 0x000fe40003f44270 */
[C---:B------:R-:W-:Y:S02]  /*08a0*/  IADD3 R32, P3, R28.reuse, R24, RZ ;  /* 0x000000181c207210 */ /* 0x040fe40007f7e0ff */
[----:B------:R-:W-:Y:S01]  /*08b0*/  SEL R4, R11, RZ, P6 ;  /* 0x000000ff0b047207 */ /* 0x000fe20003000000 */
[----:B------:R-:W-:Y:S01]  /*08c0*/  IMAD.U32 R53, R15, 0x10000, RZ ;  /* 0x000100000f357824 */ /* 0x000fe200078e00ff */
[----:B------:R-:W-:-:S02]  /*08d0*/  LEA.HI.X.SX32 R27, R28, R48, 0x1, P3 ;  /* 0x000000301c1b7211 */ /* 0x000fc400018f0eff */
[----:B------:R-:W-:Y:S01]  /*08e0*/  IADD3 R5, P3, R31, R32, RZ ;  /* 0x000000201f057210 */ /* 0x000fe20007f7e0ff */
[----:B------:R-:W-:Y:S01]  /*08f0*/  IMAD.U32 R4, R4, 0x10000, RZ ;  /* 0x0001000004047824 */ /* 0x000fe200078e00ff */
[----:B------:R-:W-:Y:S01]  /*0900*/  FADD R53, RZ, -R53 ;  /* 0x80000035ff357221 */ /* 0x000fe20000000000 */
[----:B------:R-:W-:Y:S01]  /*0910*/  PRMT R11, RZ, 0x7610, R11 ;  /* 0x00007610ff0b7816 */ /* 0x000fe2000000000b */
[----:B------:R1:W2:Y:S01]  /*0920*/  @!P1 LDG.E.U16 R44, [R18.64+0x100] ;  /* 0x00010004122c9981 */ /* 0x0002a2000c1e1500 */
[----:B------:R-:W-:Y:S01]  /*0930*/  IMAD.X R26, R10, 0x1, R27, P3 ;  /* 0x000000010a1a7824 */ /* 0x000fe200018e061b */
[----:B------:R-:W-:Y:S02]  /*0940*/  @P0 FSEL R53, R4, RZ, P6 ;  /* 0x000000ff04350208 */ /* 0x000fe40003000000 */
[C---:B------:R-:W-:Y:S01]  /*0950*/  ISETP.GE.AND P0, PT, R28.reuse, 0x80, PT ;  /* 0x000000801c00780c */ /* 0x040fe20003f06270 */
[----:B------:R1:W3:Y:S01]  /*0960*/  @P2 LDG.E.U16 R41, [R18.64+-0x100] ;  /* 0xffff000412292981 */ /* 0x0002e2000c1e1500 */
[----:B------:R-:W-:-:S02]  /*0970*/  ISETP.GT.AND P3, PT, R28, 0x7f, PT ;  /* 0x0000007f1c00780c */ /* 0x000fc40003f64270 */
[----:B------:R-:W-:Y:S01]  /*0980*/  LEA R4, P6, R5, c[0x0][0x160], 0x1 ;  /* 0x0000580005047a11 */ /* 0x000fe200078c08ff */
[----:B------:R-:W4:Y:S01]  /*0990*/  @!P1 LDG.E.U16 R11, [R20.64+0x500] ;  /* 0x00050004140b9981 */ /* 0x000f22000c1e1500 */
[----:B------:R-:W-:-:S03]  /*09a0*/  PRMT R15, RZ, 0x7610, R15 ;  /* 0x00007610ff0f7816 */ /* 0x000fc6000000000f */
[----:B------:R-:W5:Y:S01]  /*09b0*/  @P2 LDG.E.U16 R38, [R20.64+0x300] ;  /* 0x0003000414262981 */ /* 0x000f62000c1e1500 */
[----:B-1----:R-:W-:Y:S02]  /*09c0*/  LEA.HI R18, R33, R14, RZ, 0x15 ;  /* 0x0000000e21127211 */ /* 0x002fe400078fa8ff */
[----:B------:R-:W-:Y:S02]  /*09d0*/  LEA.HI.X R5, R5, c[0x0][0x164], R26, 0x1, P6 ;  /* 0x0000590005057a11 */ /* 0x000fe400030f0c1a */
[----:B------:R-:W-:Y:S02]  /*09e0*/  LOP3.LUT R49, R18, 0xffe00000, RZ, 0xc0, !PT ;  /* 0xffe0000012317812 */ /* 0x000fe400078ec0ff */
[----:B------:R-:W-:Y:S01]  /*09f0*/  LEA R26, P6, R32, c[0x0][0x160], 0x1 ;  /* 0x00005800201a7a11 */ /* 0x000fe200078c08ff */
[----:B------:R1:W3:Y:S01]  /*0a00*/  @!P0 LDG.E.U16 R15, [R4.64+0x100] ;  /* 0x00010004040f8981 */ /* 0x0002e2000c1e1500 */
[----:B------:R-:W-:Y:S01]  /*0a10*/  LEA.HI R19, R33, R30, RZ, 0x15 ;  /* 0x0000001e21137211 */ /* 0x000fe200078fa8ff */
[----:B------:R-:W-:Y:S01]  /*0a20*/  IMAD.IADD R49, R14, 0x1, -R49 ;  /* 0x000000010e317824 */ /* 0x000fe200078e0a31 */
[----:B------:R-:W-:Y:S01]  /*0a30*/  PRMT R14, RZ, 0x7610, R14 ;  /* 0x00007610ff0e7816 */ /* 0x000fe2000000000e */
[----:B------:R1:W5:Y:S01]  /*0a40*/  @P3 LDG.E.U16 R39, [R4.64+-0x100] ;  /* 0xffff000404273981 */ /* 0x000362000c1e1500 */
[----:B------:R-:W-:-:S02]  /*0a50*/  LEA.HI.X R27, R32, c[0x0][0x164], R27, 0x1, P6 ;  /* 0x00005900201b7a11 */ /* 0x000fc400030f0c1b */
[----:B------:R-:W-:Y:S02]  /*0a60*/  LOP3.LUT R19, R19, 0xffe00000, RZ, 0xc0, !PT ;  /* 0xffe0000013137812 */ /* 0x000fe400078ec0ff */
[C---:B------:R-:W-:Y:S01]  /*0a70*/  LEA.HI R18, R33.reuse, R0, RZ, 0x15 ;  /* 0x0000000021127211 */ /* 0x040fe200078fa8ff */
[----:B------:R-:W5:Y:S01]  /*0a80*/  @!P0 LDG.E.U16 R14, [R26.64+0x500] ;  /* 0x000500041a0e8981 */ /* 0x000f62000c1e1500 */
[----:B-1----:R-:W-:Y:S01]  /*0a90*/  PRMT R5, RZ, 0x7610, R5 ;  /* 0x00007610ff057816 */ /* 0x002fe20000000005 */
[----:B------:R-:W-:Y:S01]  /*0aa0*/  IMAD.IADD R30, R30, 0x1, -R19 ;  /* 0x000000011e1e7824 */ /* 0x000fe200078e0a13 */
[----:B------:R-:W-:Y:S02]  /*0ab0*/  LOP3.LUT R19, R18, 0xffe00000, RZ, 0xc0, !PT ;  /* 0xffe0000012137812 */ /* 0x000fe400078ec0ff */
[----:B------:R-:W-:Y:S02]  /*0ac0*/  IADD3 R4, R8, 0x5, RZ ;  /* 0x0000000508047810 */ /* 0x000fe40007ffe0ff */
[----:B------:R-:W0:Y:S01]  /*0ad0*/  @P3 LDG.E.U16 R5, [R26.64+0x300] ;  /* 0x000300041a053981 */ /* 0x000e22000c1e1500 */
[C---:B------:R-:W-:Y:S01]  /*0ae0*/  LEA.HI R32, R33.reuse, R42, RZ, 0x15 ;  /* 0x0000002a21207211 */ /* 0x040fe200078fa8ff */
[----:B------:R-:W-:Y:S01]  /*0af0*/  IMAD.IADD R0, R0, 0x1, -R19 ;  /* 0x0000000100007824 */ /* 0x000fe200078e0a13 */
[----:B------:R-:W-:-:S02]  /*0b00*/  LEA.HI R18, R33, R4, RZ, 0x8 ;  /* 0x0000000421127211 */ /* 0x000fc400078f40ff */
[----:B------:R-:W-:Y:S02]  /*0b10*/  LEA.HI R19, R33, R4, RZ, 0x15 ;  /* 0x0000000421137211 */ /* 0x000fe400078fa8ff */
[----:B------:R-:W-:Y:S02]  /*0b20*/  LOP3.LUT R35, R32, 0xffe00000, RZ, 0xc0, !PT ;  /* 0xffe0000020237812 */ /* 0x000fe400078ec0ff */
[----:B------:R-:W-:Y:S02]  /*0b30*/  LOP3.LUT R47, R18, 0xffffff00, RZ, 0xc0, !PT ;  /* 0xffffff00122f7812 */ /* 0x000fe400078ec0ff */
[----:B------:R-:W-:Y:S02]  /*0b40*/  LOP3.LUT R19, R19, 0xffe00000, RZ, 0xc0, !PT ;  /* 0xffe0000013137812 */ /* 0x000fe400078ec0ff */
[----:B------:R-:W-:Y:S01]  /*0b50*/  IADD3 R32, R8, 0x6, RZ ;  /* 0x0000000608207810 */ /* 0x000fe20007ffe0ff */
[----:B------:R-:W-:Y:S02]  /*0b60*/  IMAD.IADD R42, R42, 0x1, -R35 ;  /* 0x000000012a2a7824 */ /* 0x000fe400078e0a23 */
[C---:B------:R-:W-:Y:S01]  /*0b70*/  IMAD.IADD R47, R4.reuse, 0x1, -R47 ;  /* 0x00000001042f7824 */ /* 0x040fe200078e0a2f */
[CC--:B------:R-:W-:Y:S01]  /*0b80*/  LEA.HI R18, R33.reuse, R32.reuse, RZ, 0x15 ;  /* 0x0000002021127211 */ /* 0x0c0fe200078fa8ff */
[----:B------:R-:W-:Y:S01]  /*0b90*/  IMAD.IADD R35, R4, 0x1, -R19 ;  /* 0x0000000104237824 */ /* 0x000fe200078e0a13 */
[----:B------:R-:W-:-:S02]  /*0ba0*/  LEA.HI R4, R33, R32, RZ, 0x8 ;  /* 0x0000002021047211 */ /* 0x000fc400078f40ff */
[----:B------:R-:W-:Y:S02]  /*0bb0*/  LOP3.LUT R19, R18, 0xffe00000, RZ, 0xc0, !PT ;  /* 0xffe0000012137812 */ /* 0x000fe400078ec0ff */
[----:B------:R-:W-:Y:S02]  /*0bc0*/  LOP3.LUT R43, R4, 0xffffff00, RZ, 0xc0, !PT ;  /* 0xffffff00042b7812 */ /* 0x000fe400078ec0ff */
[----:B------:R-:W-:Y:S02]  /*0bd0*/  IADD3 R18, R8, 0x7, RZ ;  /* 0x0000000708127810 */ /* 0x000fe40007ffe0ff */
[----:B------:R-:W-:Y:S02]  /*0be0*/  SEL R51, R34, RZ, !P4 ;  /* 0x000000ff22337207 */ /* 0x000fe40006000000 */
[----:B------:R-:W-:Y:S02]  /*0bf0*/  SEL R45, R45, RZ, !P4 ;  /* 0x000000ff2d2d7207 */ /* 0x000fe40006000000 */
[----:B------:R-:W-:-:S02]  /*0c00*/  SEL R2, R2, RZ, P5 ;  /* 0x000000ff02027207 */ /* 0x000fc40002800000 */
[----:B------:R-:W-:Y:S01]  /*0c10*/  SEL R9, R9, RZ, P5 ;  /* 0x000000ff09097207 */ /* 0x000fe20002800000 */
[C---:B------:R-:W-:Y:S01]  /*0c20*/  IMAD.IADD R43, R32.reuse, 0x1, -R43 ;  /* 0x00000001202b7824 */ /* 0x040fe200078e0a2b */
[CC--:B------:R-:W-:Y:S01]  /*0c30*/  LEA.HI R4, R33.reuse, R18.reuse, RZ, 0x8 ;  /* 0x0000001221047211 */ /* 0x0c0fe200078f40ff */
[----:B------:R-:W-:Y:S01]  /*0c40*/  IMAD.IADD R32, R32, 0x1, -R19 ;  /* 0x0000000120207824 */ /* 0x000fe200078e0a13 */
[----:B------:R-:W-:Y:S01]  /*0c50*/  LEA.HI R19, R33, R18, RZ, 0x15 ;  /* 0x0000001221137211 */ /* 0x000fe200078fa8ff */
[----:B------:R-:W-:Y:S01]  /*0c60*/  IMAD.U32 R51, R51, 0x10000, RZ ;  /* 0x0001000033337824 */ /* 0x000fe200078e00ff */
[----:B------:R-:W-:Y:S01]  /*0c70*/  LOP3.LUT R33, R4, 0xffffff00, RZ, 0xc0, !PT ;  /* 0xffffff0004217812 */ /* 0x000fe200078ec0ff */
[----:B------:R-:W-:Y:S01]  /*0c80*/  IMAD.U32 R50, R45, 0x10000, RZ ;  /* 0x000100002d327824 */ /* 0x000fe200078e00ff */
[----:B------:R1:W5:Y:S01]  /*0c90*/  LDG.E.U16 R34, [R12.64+0x400] ;  /* 0x000400040c227981 */ /* 0x000362000c1e1500 */
[----:B------:R-:W-:Y:S02]  /*0ca0*/  IMAD.U32 R2, R2, 0x10000, RZ ;  /* 0x0001000002027824 */ /* 0x000fe400078e00ff */
[----:B------:R-:W-:Y:S01]  /*0cb0*/  IMAD.U32 R9, R9, 0x10000, RZ ;  /* 0x0001000009097824 */ /* 0x000fe200078e00ff */
[----:B------:R-:W-:Y:S01]  /*0cc0*/  IADD3 R4, P6, R47, R24, RZ ;  /* 0x000000182f047210 */ /* 0x000fe20007fde0ff */
[----:B------:R-:W-:Y:S01]  /*0cd0*/  FADD R51, RZ, -R51 ;  /* 0x80000033ff337221 */ /* 0x000fe20000000000 */
[----:B------:R-:W-:Y:S01]  /*0ce0*/  FADD R50, RZ, -R50 ;  /* 0x80000032ff327221 */ /* 0x000fe20000000000 */
[----:B------:R-:W-:-:S02]  /*0cf0*/  @P4 FSEL R50, R2, RZ, P5 ;  /* 0x000000ff02324208 */ /* 0x000fc40002800000 */
[----:B------:R-:W-:Y:S02]  /*0d00*/  @P4 FSEL R51, R9, RZ, P5 ;  /* 0x000000ff09334208 */ /* 0x000fe40002800000 */
[----:B------:R-:W-:Y:S02]  /*0d10*/  LEA.HI.X.SX32 R9, R47, R48, 0x1, P6 ;  /* 0x000000302f097211 */ /* 0x000fe400030f0eff */
[----:B------:R-:W-:-:S05]  /*0d20*/  IADD3 R2, P4, R31, R4, RZ ;  /* 0x000000041f027210 */ /* 0x000fca0007f9e0ff */
[----:B-1----:R-:W-:Y:S01]  /*0d30*/  IMAD.X R13, R10, 0x1, R9, P4 ;  /* 0x000000010a0d7824 */ /* 0x002fe200020e0609 */
[C---:B------:R-:W-:Y:S02]  /*0d40*/  LEA R12, P4, R2.reuse, c[0x0][0x160], 0x1 ;  /* 0x00005800020c7a11 */ /* 0x040fe400078808ff */
[C---:B------:R-:W-:Y:S02]  /*0d50*/  ISETP.GE.AND P5, PT, R47.reuse, 0x80, PT ;  /* 0x000000802f00780c */ /* 0x040fe40003fa6270 */
[----:B------:R-:W-:Y:S02]  /*0d60*/  LEA.HI.X R13, R2, c[0x0][0x164], R13, 0x1, P4 ;  /* 0x00005900020d7a11 */ /* 0x000fe400020f0c0d */
[----:B------:R-:W-:Y:S02]  /*0d70*/  ISETP.GT.AND P4, PT, R47, 0x7f, PT ;  /* 0x0000007f2f00780c */ /* 0x000fe40003f84270 */
[----:B------:R-:W-:Y:S01]  /*0d80*/  LOP3.LUT R19, R19, 0xffe00000, RZ, 0xc0, !PT ;  /* 0xffe0000013137812 */ /* 0x000fe200078ec0ff */
[----:B------:R-:W-:Y:S01]  /*0d90*/  IMAD.IADD R33, R18, 0x1, -R33 ;  /* 0x0000000112217824 */ /* 0x000fe200078e0a21 */
[----:B------:R-:W-:-:S03]  /*0da0*/  PRMT R2, RZ, 0x7610, R2 ;  /* 0x00007610ff027816 */ /* 0x000fc60000000002 */
[--C-:B------:R-:W-:Y:S01]  /*0db0*/  IMAD.IADD R18, R18, 0x1, -R19.reuse ;  /* 0x0000000112127824 */ /* 0x100fe200078e0a13 */
[----:B------:R-:W-:Y:S02]  /*0dc0*/  PRMT R19, RZ, 0x7610, R19 ;  /* 0x00007610ff137816 */ /* 0x000fe40000000013 */
[----:B------:R1:W5:Y:S04]  /*0dd0*/  @!P5 LDG.E.U16 R2, [R12.64+0x100] ;  /* 0x000100040c02d981 */ /* 0x000368000c1e1500 */
[----:B------:R1:W5:Y:S01]  /*0de0*/  @P4 LDG.E.U16 R19, [R12.64+-0x100] ;  /* 0xffff00040c134981 */ /* 0x000362000c1e1500 */
[-C--:B------:R-:W-:Y:S02]  /*0df0*/  IADD3 R52, P6, R43, R24.reuse, RZ ;  /* 0x000000182b347210 */ /* 0x080fe40007fde0ff */
[----:B------:R-:W-:-:S02]  /*0e00*/  IADD3 R29, R31, R24, R29 ;  /* 0x000000181f1d7210 */ /* 0x000fc40007ffe01d */
[----:B------:R-:W-:Y:S02]  /*0e10*/  IADD3 R25, R31, R24, R25 ;  /* 0x000000181f197210 */ /* 0x000fe40007ffe019 */
[----:B--2---:R-:W-:Y:S02]  /*0e20*/  SEL R44, R44, RZ, !P1 ;  /* 0x000000ff2c2c7207 */ /* 0x004fe40004800000 */
[----:B----4-:R-:W-:-:S05]  /*0e30*/  SEL R11, R11, RZ, !P1 ;  /* 0x000000ff0b0b7207 */ /* 0x010fca0004800000 */
[----:B------:R-:W-:Y:S02]  /*0e40*/  IMAD.U32 R46, R11, 0x10000, RZ ;  /* 0x000100000b2e7824 */ /* 0x000fe400078e00ff */
[----:B------:R-:W-:Y:S01]  /*0e50*/  IMAD.U32 R45, R44, 0x10000, RZ ;  /* 0x000100002c2d7824 */ /* 0x000fe200078e00ff */
[----:B---3--:R-:W-:Y:S02]  /*0e60*/  SEL R15, R15, RZ, !P0 ;  /* 0x000000ff0f0f7207 */ /* 0x008fe40004000000 */
[----:B-----5:R-:W-:-:S03]  /*0e70*/  SEL R11, R39, RZ, P3 ;  /* 0x000000ff270b7207 */ /* 0x020fc60001800000 */
[----:B------:R-:W-:Y:S01]  /*0e80*/  IMAD.U32 R44, R15, 0x10000, RZ ;  /* 0x000100000f2c7824 */ /* 0x000fe200078e00ff */
[----:B------:R-:W-:Y:S01]  /*0e90*/  SEL R38, R38, RZ, P2 ;  /* 0x000000ff26267207 */ /* 0x000fe20001000000 */
[----:B------:R-:W-:Y:S01]  /*0ea0*/  IMAD.U32 R11, R11, 0x10000, RZ ;  /* 0x000100000b0b7824 */ /* 0x000fe200078e00ff */
[----:B------:R-:W-:Y:S02]  /*0eb0*/  SEL R14, R14, RZ, !P0 ;  /* 0x000000ff0e0e7207 */ /* 0x000fe40004000000 */
[----:B------:R-:W-:Y:S01]  /*0ec0*/  SEL R41, R41, RZ, P2 ;  /* 0x000000ff29297207 */ /* 0x000fe20001000000 */
[----:B------:R-:W-:Y:S01]  /*0ed0*/  FADD R44, RZ, -R44 ;  /* 0x8000002cff2c7221 */ /* 0x000fe20000000000 */
[----:B------:R-:W-:Y:S01]  /*0ee0*/  @P0 FSEL R44, R11, RZ, P3 ;  /* 0x000000ff0b2c0208 */ /* 0x000fe20001800000 */
[----:B-1----:R-:W-:Y:S01]  /*0ef0*/  IMAD.U32 R12, R38, 0x10000, RZ ;  /* 0x00010000260c7824 */ /* 0x002fe200078e00ff */
[----:B------:R-:W-:Y:S01]  /*0f00*/  LEA.HI.X.SX32 R15, R43, R48, 0x1, P6 ;  /* 0x000000302b0f7211 */ /* 0x000fe200030f0eff */
[----:B------:R-:W-:Y:S01]  /*0f10*/  IMAD.U32 R14, R14, 0x10000, RZ ;  /* 0x000100000e0e7824 */ /* 0x000fe200078e00ff */
[----:B------:R-:W-:Y:S01]  /*0f20*/  IADD3 R11, P6, R31, R52, RZ ;  /* 0x000000341f0b7210 */ /* 0x000fe20007fde0ff */
[----:B------:R-:W-:Y:S01]  /*0f30*/  IMAD.U32 R41, R41, 0x10000, RZ ;  /* 0x0001000029297824 */ /* 0x000fe200078e00ff */
[----:B0-----:R-:W-:Y:S01]  /*0f40*/  SEL R17, R5, RZ, P3 ;  /* 0x000000ff05117207 */ /* 0x001fe20001800000 */
[----:B------:R-:W-:Y:S01]  /*0f50*/  FADD R46, RZ, -R46 ;  /* 0x8000002eff2e7221 */ /* 0x000fe20000000000 */
[----:B------:R-:W-:Y:S01]  /*0f60*/  FADD R5, RZ, -R14 ;  /* 0x8000000eff057221 */ /* 0x000fe20000000000 */
[----:B------:R-:W-:Y:S01]  /*0f70*/  FADD R45, RZ, -R45 ;  /* 0x8000002dff2d7221 */ /* 0x000fe20000000000 */
[----:B------:R-:W-:Y:S01]  /*0f80*/  @P1 FSEL R46, R12, RZ, P2 ;  /* 0x000000ff0c2e1208 */ /* 0x000fe20001000000 */
[----:B------:R-:W-:Y:S01]  /*0f90*/  IMAD.X R38, R10, 0x1, R15, P6 ;  /* 0x000000010a267824 */ /* 0x000fe200030e060f */
[----:B------:R-:W-:Y:S01]  /*0fa0*/  @P1 FSEL R45, R41, RZ, P2 ;  /* 0x000000ff292d1208 */ /* 0x000fe20001000000 */
[----:B------:R-:W-:Y:S01]  /*0fb0*/  IMAD.U32 R14, R17, 0x10000, RZ ;  /* 0x00010000110e7824 */ /* 0x000fe200078e00ff */
[----:B------:R-:W-:-:S02]  /*0fc0*/  LEA R12, P6, R11, c[0x0][0x160], 0x1 ;  /* 0x000058000b0c7a11 */ /* 0x000fc400078c08ff */
[C---:B------:R-:W-:Y:S02]  /*0fd0*/  ISETP.GE.AND P2, PT, R43.reuse, 0x80, PT ;  /* 0x000000802b00780c */ /* 0x040fe40003f46270 */
[----:B------:R-:W-:Y:S02]  /*0fe0*/  ISETP.GT.AND P1, PT, R43, 0x7f, PT ;  /* 0x0000007f2b00780c */ /* 0x000fe40003f24270 */
[----:B------:R-:W-:Y:S02]  /*0ff0*/  LEA.HI.X R13, R11, c[0x0][0x164], R38, 0x1, P6 ;  /* 0x000059000b0d7a11 */ /* 0x000fe400030f0c26 */
[----:B------:R-:W-:Y:S02]  /*1000*/  @P0 FSEL R5, R14, RZ, P3 ;  /* 0x000000ff0e050208 */ /* 0x000fe40001800000 */
[----:B------:R-:W-:Y:S02]  /*1010*/  LEA R38, P0, R4, c[0x0][0x160], 0x1 ;  /* 0x0000580004267a11 */ /* 0x000fe400078008ff */
[----:B------:R-:W-:-:S02]  /*1020*/  PRMT R41, RZ, 0x7610, R41 ;  /* 0x00007610ff297816 */ /* 0x000fc40000000029 */
[----:B------:R-:W-:Y:S02]  /*1030*/  PRMT R11, RZ, 0x7610, R11 ;  /* 0x00007610ff0b7816 */ /* 0x000fe4000000000b */
[----:B------:R-:W-:Y:S02]  /*1040*/  LEA.HI.X R39, R4, c[0x0][0x164], R9, 0x1, P0 ;  /* 0x0000590004277a11 */ /* 0x000fe400000f0c09 */
[C---:B------:R-:W-:Y:S01]  /*1050*/  LEA R14, P0, R52.reuse, c[0x0][0x160], 0x1 ;  /* 0x00005800340e7a11 */ /* 0x040fe200078008ff */
[----:B------:R0:W2:Y:S01]  /*1060*/  @!P2 LDG.E.U16 R41, [R12.64+0x100] ;  /* 0x000100040c29a981 */ /* 0x0000a2000c1e1500 */
[C---:B------:R-:W-:Y:S02]  /*1070*/  IADD3 R4, P6, R33.reuse, R24, RZ ;  /* 0x0000001821047210 */ /* 0x040fe40007fde0ff */
[----:B------:R-:W-:Y:S01]  /*1080*/  LEA.HI.X R15, R52, c[0x0][0x164], R15, 0x1, P0 ;  /* 0x00005900340f7a11 */ /* 0x000fe200000f0c0f */
[----:B------:R0:W3:Y:S01]  /*1090*/  @P1 LDG.E.U16 R11, [R12.64+-0x100] ;  /* 0xffff00040c0b1981 */ /* 0x0000e2000c1e1500 */
[----:B------:R-:W-:-:S02]  /*10a0*/  ISETP.GE.AND P3, PT, R33, 0x80, PT ;  /* 0x000000802100780c */ /* 0x000fc40003f66270 */
[C---:B------:R-:W-:Y:S02]  /*10b0*/  ISETP.GT.AND P0, PT, R33.reuse, 0x7f, PT ;  /* 0x0000007f2100780c */ /* 0x040fe40003f04270 */
[----:B------:R-:W-:Y:S02]  /*10c0*/  LEA.HI.X.SX32 R9, R33, R48, 0x1, P6 ;  /* 0x0000003021097211 */ /* 0x000fe400030f0eff */
[CC--:B------:R-:W-:Y:S02]  /*10d0*/  IADD3 R17, R31.reuse, R24.reuse, R36 ;  /* 0x000000181f117210 */ /* 0x0c0fe40007ffe024 */
[CC--:B------:R-:W-:Y:S02]  /*10e0*/  IADD3 R36, R31.reuse, R24.reuse, R47 ;  /* 0x000000181f247210 */ /* 0x0c0fe40007ffe02f */
[CC--:B0-----:R-:W-:Y:S01]  /*10f0*/  IADD3 R12, R31.reuse, R24.reuse, R28 ;  /* 0x000000181f0c7210 */ /* 0x0c1fe20007ffe01c */
[----:B------:R0:W4:Y:S01]  /*1100*/  LDG.E.U16 R47, [R20.64+0x400] ;  /* 0x00040004142f7981 */ /* 0x000122000c1e1500 */
[----:B------:R-:W-:-:S02]  /*1110*/  IADD3 R13, R31, R24, R40 ;  /* 0x000000181f0d7210 */ /* 0x000fc40007ffe028 */
[CC--:B------:R-:W-:Y:S01]  /*1120*/  IADD3 R28, R31.reuse, R24.reuse, R43 ;  /* 0x000000181f1c7210 */ /* 0x0c0fe20007ffe02b */
[----:B------:R1:W5:Y:S01]  /*1130*/  LDG.E.U16 R40, [R26.64+0x400] ;  /* 0x000400041a287981 */ /* 0x000362000c1e1500 */
[C---:B------:R-:W-:Y:S02]  /*1140*/  IADD3 R33, R31.reuse, R24, R33 ;  /* 0x000000181f217210 */ /* 0x040fe40007ffe021 */
[----:B------:R-:W-:Y:S01]  /*1150*/  IADD3 R31, P6, R31, R4, RZ ;  /* 0x000000041f1f7210 */ /* 0x000fe20007fde0ff */
[----:B------:R1:W2:Y:S01]  /*1160*/  LDG.E.U16 R43, [R22.64+0x400] ;  /* 0x00040004162b7981 */ /* 0x0002a2000c1e1500 */
[----:B------:R-:W-:-:S03]  /*1170*/  PRMT R48, RZ, 0x7610, R48 ;  /* 0x00007610ff307816 */ /* 0x000fc60000000030 */
[----:B------:R-:W-:Y:S01]  /*1180*/  IMAD.X R10, R10, 0x1, R9, P6 ;  /* 0x000000010a0a7824 */ /* 0x000fe200030e0609 */
[----:B0-----:R-:W-:Y:S01]  /*1190*/  PRMT R21, RZ, 0x7610, R21 ;  /* 0x00007610ff157816 */ /* 0x001fe20000000015 */
[----:B------:R0:W2:Y:S01]  /*11a0*/  LDG.E.U16 R24, [R38.64+0x400] ;  /* 0x0004000426187981 */ /* 0x0000a2000c1e1500 */
[----:B-1----:R-:W-:-:S03]  /*11b0*/  LEA R22, P6, R31, c[0x0][0x160], 0x1 ;  /* 0x000058001f167a11 */ /* 0x002fc600078c08ff */
[----:B------:R0:W2:Y:S01]  /*11c0*/  @!P5 LDG.E.U16 R48, [R38.64+0x500] ;  /* 0x000500042630d981 */ /* 0x0000a2000c1e1500 */
[--C-:B------:R-:W-:Y:S02]  /*11d0*/  LEA.HI.X R23, R31, c[0x0][0x164], R10.reuse, 0x1, P6 ;  /* 0x000059001f177a11 */ /* 0x100fe400030f0c0a */
[----:B------:R-:W-:-:S03]  /*11e0*/  PRMT R10, RZ, 0x7610, R10 ;  /* 0x00007610ff0a7816 */ /* 0x000fc6000000000a */
[----:B------:R1:W4:Y:S04]  /*11f0*/  @!P3 LDG.E.U16 R21, [R22.64+0x100] ;  /* 0x000100041615b981 */ /* 0x000328000c1e1500 */
[----:B------:R1:W4:Y:S01]  /*1200*/  @P0 LDG.E.U16 R10, [R22.64+-0x100] ;  /* 0xffff0004160a0981 */ /* 0x000322000c1e1500 */
[----:B------:R-:W-:Y:S02]  /*1210*/  PRMT R31, RZ, 0x7610, R31 ;  /* 0x00007610ff1f7816 */ /* 0x000fe4000000001f */
[----:B------:R-:W-:Y:S02]  /*1220*/  SEL R20, R2, RZ, !P5 ;  /* 0x000000ff02147207 */ /* 0x000fe40006800000 */
[----:B------:R-:W-:Y:S02]  /*1230*/  LEA R26, P6, R4, c[0x0][0x160], 0x1 ;  /* 0x00005800041a7a11 */ /* 0x000fe400078c08ff */
[----:B------:R0:W4:Y:S01]  /*1240*/  @!P2 LDG.E.U16 R31, [R14.64+0x500] ;  /* 0x000500040e1fa981 */ /* 0x000122000c1e1500 */
[----:B-1----:R-:W-:-:S06]  /*1250*/  PRMT R22, RZ, 0x7610, R22 ;  /* 0x00007610ff167816 */ /* 0x002fcc0000000016 */
[----:B------:R0:W5:Y:S01]  /*1260*/  @P4 LDG.E.U16 R22, [R38.64+0x300] ;  /* 0x0003000426164981 */ /* 0x000162000c1e1500 */
[----:B------:R-:W-:Y:S02]  /*1270*/  SEL R52, R19, RZ, P4 ;  /* 0x000000ff13347207 */ /* 0x000fe40002000000 */
[----:B0-----:R-:W-:Y:S01]  /*1280*/  PRMT R39, RZ, 0x7610, R39 ;  /* 0x00007610ff277816 */ /* 0x001fe20000000027 */
[----:B------:R-:W-:-:S05]  /*1290*/  IMAD.MOV.U32 R23, RZ, RZ, 0x2 ;  /* 0x00000002ff177424 */ /* 0x000fca00078e00ff */
[----:B------:R0:W5:Y:S01]  /*12a0*/  @P1 LDG.E.U16 R39, [R14.64+0x300] ;  /* 0x000300040e271981 */ /* 0x000162000c1e1500 */
[----:B------:R-:W-:Y:S01]  /*12b0*/  IMAD.U32 R19, R20, 0x10000, RZ ;  /* 0x0001000014137824 */ /* 0x000fe200078e00ff */
[----:B------:R-:W-:Y:S01]  /*12c0*/  LEA.HI.X R27, R4, c[0x0][0x164], R9, 0x1, P6 ;  /* 0x00005900041b7a11 */ /* 0x000fe200030f0c09 */
[----:B------:R-:W-:Y:S01]  /*12d0*/  IMAD.U32 R52, R52, 0x10000, RZ ;  /* 0x0001000034347824 */ /* 0x000fe200078e00ff */
[----:B------:R0:W5:Y:S01]  /*12e0*/  LDG.E.U16 R9, [R14.64+0x400] ;  /* 0x000400040e097981 */ /* 0x000162000c1e1500 */
[----:B------:R-:W-:Y:S01]  /*12f0*/  FADD R38, RZ, -R19 ;  /* 0x80000013ff267221 */ /* 0x000fe20000000000 */
[----:B------:R-:W-:Y:S01]  /*1300*/  IMAD.MOV.U32 R19, RZ, RZ, 0x2 ;  /* 0x00000002ff137424 */ /* 0x000fe200078e00ff */
[----:B------:R-:W-:Y:S01]  /*1310*/  PRMT R4, RZ, 0x7610, R4 ;  /* 0x00007610ff047816 */ /* 0x000fe20000000004 */
[----:B------:R1:W5:Y:S01]  /*1320*/  LDG.E.U16 R20, [R26.64+0x400] ;  /* 0x000400041a147981 */ /* 0x000362000c1e1500 */
[----:B------:R-:W-:Y:S01]  /*1330*/  PRMT R2, RZ, 0x7610, R2 ;  /* 0x00007610ff027816 */ /* 0x000fe20000000002 */
[----:B0-----:R-:W-:Y:S01]  /*1340*/  IMAD.WIDE R14, R49, R23, c[0x0][0x168] ;  /* 0x00005a00310e7625 */ /* 0x001fe200078e0217 */
[----:B------:R-:W-:-:S02]  /*1350*/  @P5 FSEL R38, R52, RZ, P4 ;  /* 0x000000ff34265208 */ /* 0x000fc40002000000 */
[----:B------:R1:W5:Y:S04]  /*1360*/  @!P3 LDG.E.U16 R4, [R26.64+0x500] ;  /* 0x000500041a04b981 */ /* 0x000368000c1e1500 */
[----:B------:R0:W5:Y:S04]  /*1370*/  LDG.E.EL.U16 R52, [R14.64] ;  /* 0x000000040e347981 */ /* 0x000168000c2e1500 */
[----:B------:R1:W5:Y:S01]  /*1380*/  @P0 LDG.E.U16 R2, [R26.64+0x300] ;  /* 0x000300041a020981 */ /* 0x000362000c1e1500 */
[----:B0-----:R-:W-:-:S04]  /*1390*/  IMAD.WIDE R14, R49, R19, c[0x0][0x170] ;  /* 0x00005c00310e7625 */ /* 0x001fc800078e0213 */
[----:B-1----:R-:W-:Y:S01]  /*13a0*/  IMAD.WIDE R26, R13, R23, c[0x0][0x160] ;  /* 0x000058000d1a7625 */ /* 0x002fe200078e0217 */
[----:B------:R4:W5:Y:S04]  /*13b0*/  LDG.E.EL.U16 R49, [R14.64] ;  /* 0x000000040e317981 */ /* 0x000968000c2e1500 */
[----:B------:R2:W5:Y:S01]  /*13c0*/  LDG.E.U16 R13, [R26.64] ;  /* 0x000000041a0d7981 */ /* 0x000562000c1e1500 */
[----:B------:R-:W-:Y:S02]  /*13d0*/  LOP3.LUT R7, R7, 0xffe00000, RZ, 0xc0, !PT ;  /* 0xffe0000007077812 */ /* 0x000fe400078ec0ff */
[----:B--2---:R-:W-:Y:S02]  /*13e0*/  SEL R26, R48, RZ, !P5 ;  /* 0x000000ff301a7207 */ /* 0x004fe40006800000 */
[----:B------:R-:W-:-:S03]  /*13f0*/  SEL R48, R41, RZ, !P2 ;  /* 0x000000ff29307207 */ /* 0x000fc60005000000 */
[----:B------:R-:W-:Y:S01]  /*1400*/  IMAD.U32 R41, R26, 0x10000, RZ ;  /* 0x000100001a297824 */ /* 0x000fe200078e00ff */
[----:B---3--:R-:W-:-:S05]  /*1410*/  SEL R26, R11, RZ, P1 ;  /* 0x000000ff0b1a7207 */ /* 0x008fca0000800000 */
[----:B------:R-:W-:Y:S01]  /*1420*/  IMAD.U32 R26, R26, 0x10000, RZ ;  /* 0x000100001a1a7824 */ /* 0x000fe200078e00ff */
[----:B----4-:R-:W-:Y:S02]  /*1430*/  SEL R15, R31, RZ, !P2 ;  /* 0x000000ff1f0f7207 */ /* 0x010fe40005000000 */
[----:B-----5:R-:W-:Y:S01]  /*1440*/  SEL R27, R22, RZ, P4 ;  /* 0x000000ff161b7207 */ /* 0x020fe20002000000 */
[----:B------:R-:W-:-:S04]  /*1450*/  IMAD.U32 R22, R48, 0x10000, RZ ;  /* 0x0001000030167824 */ /* 0x000fc800078e00ff */
[----:B------:R-:W-:Y:S01]  /*1460*/  FADD R22, RZ, -R22 ;  /* 0x80000016ff167221 */ /* 0x000fe20000000000 */
[----:B------:R-:W-:Y:S01]  /*1470*/  @P2 FSEL R22, R26, RZ, P1 ;  /* 0x000000ff1a162208 */ /* 0x000fe20000800000 */
[----:B------:R-:W-:Y:S01]  /*1480*/  IMAD.U32 R15, R15, 0x10000, RZ ;  /* 0x000100000f0f7824 */ /* 0x000fe200078e00ff */
[----:B------:R-:W-:Y:S02]  /*1490*/  SEL R21, R21, RZ, !P3 ;  /* 0x000000ff15157207 */ /* 0x000fe40005800000 */
[----:B------:R-:W-:Y:S02]  /*14a0*/  SEL R26, R39, RZ, P1 ;  /* 0x000000ff271a7207 */ /* 0x000fe40000800000 */
[----:B------:R-:W-:-:S03]  /*14b0*/  SEL R14, R10, RZ, P0 ;  /* 0x000000ff0a0e7207 */ /* 0x000fc60000000000 */
[----:B------:R-:W-:Y:S01]  /*14c0*/  IMAD.U32 R26, R26, 0x10000, RZ ;  /* 0x000100001a1a7824 */ /* 0x000fe200078e00ff */
[----:B------:R-:W-:Y:S01]  /*14d0*/  FADD R10, RZ, -R15 ;  /* 0x8000000fff0a7221 */ /* 0x000fe20000000000 */
[----:B------:R-:W-:-:S03]  /*14e0*/  IMAD.U32 R48, R27, 0x10000, RZ ;  /* 0x000100001b307824 */ /* 0x000fc600078e00ff */
[----:B------:R-:W-:Y:S01]  /*14f0*/  @P2 FSEL R10, R26, RZ, P1 ;  /* 0x000000ff1a0a2208 */ /* 0x000fe20000800000 */
[----:B------:R-:W-:-:S04]  /*1500*/  IMAD.WIDE R26, R30, R23, c[0x0][0x168] ;  /* 0x00005a001e1a7625 */ /* 0x000fc800078e0217 */
[----:B------:R-:W-:Y:S01]  /*1510*/  IMAD.WIDE R30, R30, R19, c[0x0][0x170] ;  /* 0x00005c001e1e7625 */ /* 0x000fe200078e0213 */
[----:B------:R-:W-:-:S03]  /*1520*/  FADD R11, RZ, -R41 ;  /* 0x80000029ff0b7221 */ /* 0x000fc60000000000 */
[----:B------:R-:W-:Y:S02]  /*1530*/  IMAD.U32 R21, R21, 0x10000, RZ ;  /* 0x0001000015157824 */ /* 0x000fe400078e00ff */
[----:B------:R-:W-:Y:S01]  /*1540*/  IMAD.U32 R14, R14, 0x10000, RZ ;  /* 0x000100000e0e7824 */ /* 0x000fe200078e00ff */
[----:B------:R-:W-:Y:S01]  /*1550*/  @P5 FSEL R11, R48, RZ, P4 ;  /* 0x000000ff300b5208 */ /* 0x000fe20002000000 */
[----:B------:R-:W-:Y:S01]  /*1560*/  FADD R21, RZ, -R21 ;  /* 0x80000015ff157221 */ /* 0x000fe20000000000 */
[----:B------:R0:W2:Y:S02]  /*1570*/  LDG.E.EL.U16 R15, [R30.64] ;  /* 0x000000041e0f7981 */ /* 0x0000a4000c2e1500 */
[----:B------:R-:W-:Y:S02]  /*1580*/  @P3 FSEL R21, R14, RZ, P0 ;  /* 0x000000ff0e153208 */ /* 0x000fe40000000000 */
[----:B------:R1:W3:Y:S01]  /*1590*/  LDG.E.EL.U16 R14, [R26.64] ;  /* 0x000000041a0e7981 */ /* 0x0002e2000c2e1500 */
[----:B------:R-:W-:-:S02]  /*15a0*/  IMAD.U32 R52, R52, 0x10000, RZ ;  /* 0x0001000034347824 */ /* 0x000fc400078e00ff */
[----:B0-----:R-:W-:-:S04]  /*15b0*/  IMAD.WIDE R30, R0, R23, c[0x0][0x168] ;  /* 0x00005a00001e7625 */ /* 0x001fc800078e0217 */
[----:B------:R-:W-:Y:S02]  /*15c0*/  IMAD.U32 R48, R49, 0x10000, RZ ;  /* 0x0001000031307824 */ /* 0x000fe400078e00ff */
[----:B-1----:R-:W-:Y:S02]  /*15d0*/  IMAD.WIDE R26, R42, R23, c[0x0][0x168] ;  /* 0x00005a002a1a7625 */ /* 0x002fe400078e0217 */
[----:B------:R-:W-:Y:S02]  /*15e0*/  FMUL R39, R3, R48 ;  /* 0x0000003003277220 */ /* 0x000fe40000400000 */
[----:B------:R-:W-:Y:S01]  /*15f0*/  IMAD.U32 R13, R13, 0x10000, RZ ;  /* 0x000100000d0d7824 */ /* 0x000fe200078e00ff */
[----:B------:R0:W4:Y:S01]  /*1600*/  LDG.E.EL.U16 R3, [R30.64] ;  /* 0x000000041e037981 */ /* 0x000122000c2e1500 */
[----:B------:R-:W-:Y:S01]  /*1610*/  FMUL R53, R48, R53 ;  /* 0x0000003530357220 */ /* 0x000fe20000400000 */
[----:B------:R-:W-:Y:S01]  /*1620*/  IMAD.WIDE R48, R0, R19, c[0x0][0x170] ;  /* 0x00005c0000307625 */ /* 0x000fe200078e0213 */
[----:B------:R-:W-:-:S03]  /*1630*/  FFMA R0, R13, R52, R39 ;  /* 0x000000340d007223 */ /* 0x000fc60000000027 */
[----:B------:R-:W-:Y:S02]  /*1640*/  IMAD.IADD R39, R8, 0x1, -R7 ;  /* 0x0000000108277824 */ /* 0x000fe400078e0a07 */
[----:B------:R1:W5:Y:S01]  /*1650*/  LDG.E.EL.U16 R48, [R48.64] ;  /* 0x0000000430307981 */ /* 0x000362000c2e1500 */
[----:B0-----:R-:W-:-:S03]  /*1660*/  IMAD.WIDE R30, R42, R19, c[0x0][0x170] ;  /* 0x00005c002a1e7625 */ /* 0x001fc600078e0213 */
[----:B------:R0:W5:Y:S04]  /*1670*/  LDG.E.EL.U16 R42, [R26.64] ;  /* 0x000000041a2a7981 */ /* 0x000168000c2e1500 */
[----:B------:R1:W5:Y:S01]  /*1680*/  LDG.E.EL.U16 R13, [R30.64] ;  /* 0x000000041e0d7981 */ /* 0x000362000c2e1500 */
[----:B0-----:R-:W-:-:S04]  /*1690*/  IMAD.WIDE R26, R35, R23, c[0x0][0x168] ;  /* 0x00005a00231a7625 */ /* 0x001fc800078e0217 */
[----:B-1----:R-:W-:Y:S01]  /*16a0*/  IMAD.WIDE R30, R35, R19, c[0x0][0x170] ;  /* 0x00005c00231e7625 */ /* 0x002fe200078e0213 */
[----:B------:R0:W5:Y:S03]  /*16b0*/  LDG.E.EL.U16 R7, [R26.64] ;  /* 0x000000041a077981 */ /* 0x000166000c2e1500 */
[-C--:B0-----:R-:W-:Y:S02]  /*16c0*/  IMAD.WIDE R26, R39, R23.reuse, c[0x0][0x168] ;  /* 0x00005a00271a7625 */ /* 0x081fe400078e0217 */
[----:B------:R0:W5:Y:S04]  /*16d0*/  LDG.E.EL.U16 R39, [R30.64] ;  /* 0x000000041e277981 */ /* 0x000168000c2e1500 */
[----:B------:R1:W5:Y:S01]  /*16e0*/  LDG.E.EL.U16 R35, [R26.64] ;  /* 0x000000041a237981 */ /* 0x000362000c2e1500 */
[----:B0-----:R-:W-:Y:S01]  /*16f0*/  IMAD.WIDE R30, R29, R23, c[0x0][0x160] ;  /* 0x000058001d1e7625 */ /* 0x001fe200078e0217 */
[----:B------:R-:W-:-:S03]  /*1700*/  SHF.R.S32.HI R29, RZ, 0x1f, R8 ;  /* 0x0000001fff1d7819 */ /* 0x000fc60000011408 */
[-C--:B-1----:R-:W-:Y:S01]  /*1710*/  IMAD.WIDE R26, R25, R23.reuse, c[0x0][0x160] ;  /* 0x00005800191a7625 */ /* 0x082fe200078e0217 */
[----:B------:R-:W-:Y:S01]  /*1720*/  LEA.HI R29, R29, R8, RZ, 0x15 ;  /* 0x000000081d1d7211 */ /* 0x000fe200078fa8ff */
[----:B------:R0:W5:Y:S04]  /*1730*/  LDG.E.U16 R25, [R30.64] ;  /* 0x000000041e197981 */ /* 0x000168000c1e1500 */
[----:B------:R1:W5:Y:S01]  /*1740*/  LDG.E.U16 R49, [R26.64] ;  /* 0x000000041a317981 */ /* 0x000362000c1e1500 */
[----:B------:R-:W-:Y:S01]  /*1750*/  LOP3.LUT R29, R29, 0xffe00000, RZ, 0xc0, !PT ;  /* 0xffe000001d1d7812 */ /* 0x000fe200078ec0ff */
[----:B0-----:R-:W-:-:S04]  /*1760*/  IMAD.WIDE R30, R17, R23, c[0x0][0x160] ;  /* 0x00005800111e7625 */ /* 0x001fc800078e0217 */
[-C--:B-1----:R-:W-:Y:S02]  /*1770*/  IMAD.WIDE R26, R12, R23.reuse, c[0x0][0x160] ;  /* 0x000058000c1a7625 */ /* 0x082fe400078e0217 */
[----:B------:R0:W5:Y:S04]  /*1780*/  LDG.E.U16 R12, [R30.64] ;  /* 0x000000041e0c7981 */ /* 0x000168000c1e1500 */
[----:B------:R1:W5:Y:S01]  /*1790*/  LDG.E.U16 R41, [R26.64] ;  /* 0x000000041a297981 */ /* 0x000362000c1e1500 */
[----:B0-----:R-:W-:-:S04]  /*17a0*/  IMAD.WIDE R30, R36, R23, c[0x0][0x160] ;  /* 0x00005800241e7625 */ /* 0x001fc800078e0217 */
[----:B-1----:R-:W-:Y:S01]  /*17b0*/  IMAD.IADD R26, R8, 0x1, -R29 ;  /* 0x00000001081a7824 */ /* 0x002fe200078e0a1d */
[----:B------:R0:W5:Y:S01]  /*17c0*/  LDG.E.U16 R36, [R30.64] ;  /* 0x000000041e247981 */ /* 0x000162000c1e1500 */
[----:B------:R-:W-:-:S04]  /*17d0*/  IMAD.WIDE R28, R28, R23, c[0x0][0x160] ;  /* 0x000058001c1c7625 */ /* 0x000fc800078e0217 */
[----:B------:R-:W-:Y:S01]  /*17e0*/  IMAD.WIDE R26, R26, R19, c[0x0][0x170] ;  /* 0x00005c001a1a7625 */ /* 0x000fe200078e0213 */
[----:B------:R1:W5:Y:S03]  /*17f0*/  LDG.E.U16 R17, [R28.64] ;  /* 0x000000041c117981 */ /* 0x000366000c1e1500 */
[-C--:B0-----:R-:W-:Y:S02]  /*1800*/  IMAD.WIDE R30, R32, R23.reuse, c[0x0][0x168] ;  /* 0x00005a00201e7625 */ /* 0x081fe400078e0217 */
[----:B------:R0:W5:Y:S02]  /*1810*/  LDG.E.EL.U16 R26, [R26.64] ;  /* 0x000000041a1a7981 */ /* 0x000164000c2e1500 */
[----:B-1----:R-:W-:-:S04]  /*1820*/  IMAD.WIDE R28, R33, R23, c[0x0][0x160] ;  /* 0x00005800211c7625 */ /* 0x002fc800078e0217 */
[----:B------:R-:W-:Y:S01]  /*1830*/  IMAD.WIDE R32, R32, R19, c[0x0][0x170] ;  /* 0x00005c0020207625 */ /* 0x000fe200078e0213 */
[----:B0-----:R0:W5:Y:S04]  /*1840*/  LDG.E.EL.U16 R27, [R30.64] ;  /* 0x000000041e1b7981 */ /* 0x001168000c2e1500 */
[----:B------:R-:W5:Y:S04]  /*1850*/  LDG.E.U16 R28, [R28.64] ;  /* 0x000000041c1c7981 */ /* 0x000f68000c1e1500 */
[----:B------:R-:W5:Y:S01]  /*1860*/  LDG.E.EL.U16 R32, [R32.64] ;  /* 0x0000000420207981 */ /* 0x000f62000c2e1500 */
[----:B0-----:R-:W-:-:S04]  /*1870*/  IMAD.WIDE R30, R18, R23, c[0x0][0x168] ;  /* 0x00005a00121e7625 */ /* 0x001fc800078e0217 */
[----:B------:R-:W-:Y:S01]  /*1880*/  IMAD.WIDE R18, R18, R19, c[0x0][0x170] ;  /* 0x00005c0012127625 */ /* 0x000fe200078e0213 */
[----:B------:R-:W5:Y:S05]  /*1890*/  LDG.E.EL.U16 R23, [R30.64] ;  /* 0x000000041e177981 */ /* 0x000f6a000c2e1500 */
[----:B------:R0:W5:Y:S01]  /*18a0*/  LDG.E.EL.U16 R18, [R18.64] ;  /* 0x0000000412127981 */ /* 0x000162000c2e1500 */
[----:B------:R-:W-:Y:S01]  /*18b0*/  IMAD.U32 R16, R16, 0x10000, RZ ;  /* 0x0001000010107824 */ /* 0x000fe200078e00ff */
[----:B------:R-:W-:-:S03]  /*18c0*/  SEL R4, R4, RZ, !P3 ;  /* 0x000000ff04047207 */ /* 0x000fc60005800000 */
[----:B------:R-:W-:Y:S01]  /*18d0*/  FFMA R53, R52, R16, R53 ;  /* 0x0000001034357223 */ /* 0x000fe20000000035 */
[----:B------:R-:W-:Y:S01]  /*18e0*/  SEL R16, R2, RZ, P0 ;  /* 0x000000ff02107207 */ /* 0x000fe20000000000 */
[----:B------:R-:W-:-:S04]  /*18f0*/  IMAD.U32 R4, R4, 0x10000, RZ ;  /* 0x0001000004047824 */ /* 0x000fc800078e00ff */
[----:B------:R-:W-:Y:S01]  /*1900*/  IMAD.U32 R16, R16, 0x10000, RZ ;  /* 0x0001000010107824 */ /* 0x000fe200078e00ff */
[----:B------:R-:W-:-:S04]  /*1910*/  FADD R2, RZ, -R4 ;  /* 0x80000004ff027221 */ /* 0x000fc80000000000 */
[----:B------:R-:W-:Y:S01]  /*1920*/  @P3 FSEL R2, R16, RZ, P0 ;  /* 0x000000ff10023208 */ /* 0x000fe20000000000 */
[----:B------:R-:W-:Y:S02]  /*1930*/  IMAD.U32 R16, R47, 0x10000, RZ ;  /* 0x000100002f107824 */ /* 0x000fe400078e00ff */
[----:B------:R-:W-:Y:S02]  /*1940*/  IMAD.U32 R24, R24, 0x10000, RZ ;  /* 0x0001000018187824 */ /* 0x000fe400078e00ff */
[----:B------:R-:W-:Y:S02]  /*1950*/  IMAD.U32 R34, R34, 0x10000, RZ ;  /* 0x0001000022227824 */ /* 0x000fe400078e00ff */
[----:B------:R-:W-:Y:S02]  /*1960*/  IMAD.U32 R9, R9, 0x10000, RZ ;  /* 0x0001000009097824 */ /* 0x000fe400078e00ff */
[----:B------:R-:W-:Y:S02]  /*1970*/  IMAD.U32 R20, R20, 0x10000, RZ ;  /* 0x0001000014147824 */ /* 0x000fe400078e00ff */
[----:B--2---:R-:W-:-:S04]  /*1980*/  IMAD.U32 R15, R15, 0x10000, RZ ;  /* 0x000100000f0f7824 */ /* 0x004fc800078e00ff */
[----:B------:R-:W-:Y:S01]  /*1990*/  FMUL R51, R15, R51 ;  /* 0x000000330f337220 */ /* 0x000fe20000400000 */
[----:B0-----:R-:W-:Y:S01]  /*19a0*/  FMUL R19, R50, R15 ;  /* 0x0000000f32137220 */ /* 0x001fe20000400000 */
[----:B---3--:R-:W-:Y:S02]  /*19b0*/  IMAD.U32 R14, R14, 0x10000, RZ ;  /* 0x000100000e0e7824 */ /* 0x008fe400078e00ff */
[----:B----4-:R-:W-:Y:S02]  /*19c0*/  IMAD.U32 R15, R3, 0x10000, RZ ;  /* 0x00010000030f7824 */ /* 0x010fe400078e00ff */
[----:B------:R-:W-:Y:S02]  /*19d0*/  IMAD.U32 R3, R43, 0x10000, RZ ;  /* 0x000100002b037824 */ /* 0x000fe400078e00ff */
[----:B-----5:R-:W-:Y:S02]  /*19e0*/  IMAD.U32 R48, R48, 0x10000, RZ ;  /* 0x0001000030307824 */ /* 0x020fe400078e00ff */
[----:B------:R-:W-:-:S02]  /*19f0*/  FFMA R3, R14, R3, R51 ;  /* 0x000000030e037223 */ /* 0x000fc40000000033 */
[----:B------:R-:W-:Y:S01]  /*1a00*/  FMUL R46, R48, R46 ;  /* 0x0000002e302e7220 */ /* 0x000fe20000400000 */
[----:B------:R-:W-:Y:S01]  /*1a10*/  FMUL R45, R45, R48 ;  /* 0x000000302d2d7220 */ /* 0x000fe20000400000 */
[----:B------:R-:W-:Y:S02]  /*1a20*/  IMAD.U32 R13, R13, 0x10000, RZ ;  /* 0x000100000d0d7824 */ /* 0x000fe400078e00ff */
[----:B------:R-:W-:Y:S02]  /*1a30*/  IMAD.U32 R42, R42, 0x10000, RZ ;  /* 0x000100002a2a7824 */ /* 0x000fe400078e00ff */
[----:B------:R-:W-:Y:S01]  /*1a40*/  FMUL R44, R44, R13 ;  /* 0x0000000d2c2c7220 */ /* 0x000fe20000400000 */
[----:B------:R-:W-:Y:S02]  /*1a50*/  IMAD.U32 R7, R7, 0x10000, RZ ;  /* 0x0001000007077824 */ /* 0x000fe400078e00ff */
[----:B------:R-:W-:Y:S02]  /*1a60*/  IMAD.U32 R39, R39, 0x10000, RZ ;  /* 0x0001000027277824 */ /* 0x000fe400078e00ff */
[----:B------:R-:W-:-:S02]  /*1a70*/  IMAD.U32 R35, R35, 0x10000, RZ ;  /* 0x0001000023237824 */ /* 0x000fc400078e00ff */
[----:B------:R-:W-:-:S04]  /*1a80*/  IMAD.U32 R4, R49, 0x10000, RZ ;  /* 0x0001000031047824 */ /* 0x000fc800078e00ff */
[----:B------:R-:W-:Y:S01]  /*1a90*/  FFMA R4, R4, R14, R19 ;  /* 0x0000000e04047223 */ /* 0x000fe20000000013 */
[----:B------:R-:W-:Y:S01]  /*1aa0*/  FFMA R14, R15, R16, R46 ;  /* 0x000000100f0e7223 */ /* 0x000fe2000000002e */
[----:B------:R-:W-:Y:S01]  /*1ab0*/  FMUL R16, R39, R11 ;  /* 0x0000000b27107220 */ /* 0x000fe20000400000 */
[----:B------:R-:W-:Y:S01]  /*1ac0*/  FMUL R39, R38, R39 ;  /* 0x0000002726277220 */ /* 0x000fe20000400000 */
[----:B------:R-:W-:Y:S02]  /*1ad0*/  FMUL R19, R13, R5 ;  /* 0x000000050d137220 */ /* 0x000fe40000400000 */
[----:B------:R-:W-:Y:S01]  /*1ae0*/  FFMA R24, R7, R24, R16 ;  /* 0x0000001807187223 */ /* 0x000fe20000000010 */
[----:B------:R-:W-:Y:S02]  /*1af0*/  IMAD.U32 R12, R12, 0x10000, RZ ;  /* 0x000100000c0c7824 */ /* 0x000fe400078e00ff */
[----:B------:R-:W-:Y:S02]  /*1b00*/  IMAD.U32 R5, R40, 0x10000, RZ ;  /* 0x0001000028057824 */ /* 0x000fe400078e00ff */
[----:B------:R-:W-:Y:S01]  /*1b10*/  IMAD.U32 R41, R41, 0x10000, RZ ;  /* 0x0001000029297824 */ /* 0x000fe200078e00ff */
[----:B------:R-:W-:Y:S01]  /*1b20*/  FFMA R15, R12, R15, R45 ;  /* 0x0000000f0c0f7223 */ /* 0x000fe2000000002d */
[----:B------:R-:W-:Y:S01]  /*1b30*/  FFMA R5, R42, R5, R19 ;  /* 0x000000052a057223 */ /* 0x000fe20000000013 */
[----:B------:R-:W-:-:S02]  /*1b40*/  IMAD.U32 R36, R36, 0x10000, RZ ;  /* 0x0001000024247824 */ /* 0x000fc400078e00ff */
[----:B------:R-:W-:-:S04]  /*1b50*/  IMAD.U32 R26, R26, 0x10000, RZ ;  /* 0x000100001a1a7824 */ /* 0x000fc800078e00ff */
[----:B------:R-:W-:Y:S01]  /*1b60*/  FMUL R6, R26, R6 ;  /* 0x000000061a067220 */ /* 0x000fe20000400000 */
[----:B------:R-:W-:Y:S01]  /*1b70*/  FFMA R39, R36, R7, R39 ;  /* 0x0000000724277223 */ /* 0x000fe20000000027 */
[----:B------:R-:W-:Y:S02]  /*1b80*/  FMUL R37, R37, R26 ;  /* 0x0000001a25257220 */ /* 0x000fe40000400000 */
[----:B------:R-:W-:Y:S01]  /*1b90*/  FFMA R16, R35, R34, R6 ;  /* 0x0000002223107223 */ /* 0x000fe20000000006 */
[----:B------:R-:W-:Y:S02]  /*1ba0*/  IMAD.U32 R26, R25, 0x10000, RZ ;  /* 0x00010000191a7824 */ /* 0x000fe400078e00ff */
[----:B------:R-:W-:Y:S02]  /*1bb0*/  IMAD.U32 R6, R27, 0x10000, RZ ;  /* 0x000100001b067824 */ /* 0x000fe400078e00ff */
[----:B------:R-:W-:Y:S02]  /*1bc0*/  IMAD.U32 R17, R17, 0x10000, RZ ;  /* 0x0001000011117824 */ /* 0x000fe400078e00ff */
[----:B------:R-:W-:-:S02]  /*1bd0*/  IMAD.U32 R11, R32, 0x10000, RZ ;  /* 0x00010000200b7824 */ /* 0x000fc400078e00ff */
[----:B------:R-:W-:Y:S02]  /*1be0*/  IMAD.U32 R28, R28, 0x10000, RZ ;  /* 0x000100001c1c7824 */ /* 0x000fe400078e00ff */
[----:B------:R-:W-:Y:S01]  /*1bf0*/  FMUL R7, R11, R10 ;  /* 0x0000000a0b077220 */ /* 0x000fe20000400000 */
[----:B------:R-:W-:Y:S01]  /*1c00*/  FMUL R22, R22, R11 ;  /* 0x0000000b16167220 */ /* 0x000fe20000400000 */
[----:B------:R-:W-:Y:S02]  /*1c10*/  IMAD.U32 R23, R23, 0x10000, RZ ;  /* 0x0001000017177824 */ /* 0x000fe400078e00ff */
[----:B------:R-:W-:Y:S01]  /*1c20*/  IMAD.U32 R18, R18, 0x10000, RZ ;  /* 0x0001000012127824 */ /* 0x000fe200078e00ff */
[----:B------:R-:W-:-:S03]  /*1c30*/  FFMA R12, R41, R42, R44 ;  /* 0x0000002a290c7223 */ /* 0x000fc6000000002c */
[----:B------:R-:W-:Y:S01]  /*1c40*/  FMUL R2, R18, R2 ;  /* 0x0000000212027220 */ /* 0x000fe20000400000 */
[----:B------:R-:W-:Y:S01]  /*1c50*/  FMUL R21, R21, R18 ;  /* 0x0000001215157220 */ /* 0x000fe20000400000 */
[----:B------:R-:W-:Y:S01]  /*1c60*/  FFMA R7, R6, R9, R7 ;  /* 0x0000000906077223 */ /* 0x000fe20000000007 */
[----:B------:R-:W-:Y:S01]  /*1c70*/  FFMA R37, R26, R35, R37 ;  /* 0x000000231a257223 */ /* 0x000fe20000000025 */
[----:B------:R-:W-:Y:S01]  /*1c80*/  FFMA R2, R23, R20, R2 ;  /* 0x0000001417027223 */ /* 0x000fe20000000002 */
[----:B------:R-:W-:Y:S01]  /*1c90*/  FFMA R19, R17, R6, R22 ;  /* 0x0000000611137223 */ /* 0x000fe20000000016 */
[----:B------:R-:W-:Y:S01]  /*1ca0*/  FFMA R28, R28, R23, R21 ;  /* 0x000000171c1c7223 */ /* 0x000fe20000000015 */
[----:B------:R-:W-:Y:S01]  /*1cb0*/  IMAD.MOV.U32 R9, RZ, RZ, 0x2 ;  /* 0x00000002ff097424 */ /* 0x000fe200078e00ff */
[----:B------:R-:W-:Y:S02]  /*1cc0*/  F2FP.BF16.F32.PACK_AB R17, R15, R4 ;  /* 0x000000040f11723e */ /* 0x000fe400000010ff */
[----:B------:R-:W-:-:S02]  /*1cd0*/  F2FP.BF16.F32.PACK_AB R18, R39, R12 ;  /* 0x0000000c2712723e */ /* 0x000fc400000010ff */
[----:B------:R-:W-:Y:S02]  /*1ce0*/  F2FP.BF16.F32.PACK_AB R13, R14, R3 ;  /* 0x000000030e0d723e */ /* 0x000fe400000010ff */
[----:B------:R-:W-:Y:S02]  /*1cf0*/  F2FP.BF16.F32.PACK_AB R12, R53, R16 ;  /* 0x00000010350c723e */ /* 0x000fe400000010ff */
[----:B------:R-:W-:Y:S01]  /*1d00*/  F2FP.BF16.F32.PACK_AB R15, R2, R7 ;  /* 0x00000007020f723e */ /* 0x000fe200000010ff */
[----:B------:R-:W-:Y:S01]  /*1d10*/  IMAD.WIDE R2, R8, R9, c[0x0][0x178] ;  /* 0x00005e0008027625 */ /* 0x000fe200078e0209 */
[----:B------:R-:W-:Y:S02]  /*1d20*/  F2FP.BF16.F32.PACK_AB R16, R0, R37 ;  /* 0x000000250010723e */ /* 0x000fe400000010ff */
[----:B------:R-:W-:Y:S01]  /*1d30*/  F2FP.BF16.F32.PACK_AB R19, R28, R19 ;  /* 0x000000131c13723e */ /* 0x000fe200000010ff */
[----:B------:R-:W-:Y:S01]  /*1d40*/  IMAD.WIDE R8, R8, R9, c[0x0][0x180] ;  /* 0x0000600008087625 */ /* 0x000fe200078e0209 */
[----:B------:R-:W-:-:S03]  /*1d50*/  F2FP.BF16.F32.PACK_AB R14, R24, R5 ;  /* 0x00000005180e723e */ /* 0x000fc600000010ff */
[----:B------:R-:W-:Y:S04]  /*1d60*/  STG.E.128 [R2.64], R16 ;  /* 0x0000001002007986 */ /* 0x000fe8000c101d04 */
[----:B------:R-:W-:Y:S01]  /*1d70*/  STG.E.128 [R8.64], R12 ;  /* 0x0000000c08007986 */ /* 0x000fe2000c101d04 */
[----:B------:R-:W-:Y:S05]  /*1d80*/  EXIT ;  /* 0x000000000000794d */ /* 0x000fea0003800000 */
.L_x_0:
[----:B------:R-:W-:-:S00]  /*1d90*/  BRA `(.L_x_0) ;  /* 0xfffffff000007947 */ /* 0x000fc0000383ffff */
[----:B------:R-:W-:-:S00]  /*1da0*/  NOP ;  /* 0x0000000000007918 */ /* 0x000fc00000000000 */
        /* <DEDUP_REMOVED lines=13> */
.L_x_1:
